	.target	sm_100a

	.elftype	@"ET_EXEC"


//--------------------- .note.nv.tkinfo           --------------------------
	.section	.note.nv.tkinfo,"",@"SHT_NOTE"
	.sectionflags	@"SHF_NOTE_NV_TKINFO"
	.tkinfo
        /*0018*/ 	.word	0x00000081
        /*0030*/ 	.string	""
        /*0030*/ 	.string	"ptxas-blackwell"
        /*0030*/ 	.string	"Cuda compilation tools, release 12.9, V12.9.86"
        /*0030*/ 	.string	"Build cuda_12.9.r12.9/compiler.36037853_0"
        /*0030*/ 	.string	"-v  -suppress-debug-info  -lineinfo  -arch sm_100a "



//--------------------- .note.nv.cuver            --------------------------
	.section	.note.nv.cuver,"",@"SHT_NOTE"
	.sectionflags	@"SHF_NOTE_NV_CUVER"
        /*0018*/ 	.short	0x0001
        /*001a*/ 	.short	0x0064
        /*001c*/ 	.short	0x0001
        /*001e*/ 	.short	0x0000
        /*0020*/ 	.short	0x0001
        /*0022*/ 	.short	0x0000


//--------------------- .nv.info                  --------------------------
	.section	.nv.info,"",@"SHT_CUDA_INFO"
	.align	4


	//----- nvinfo : EIATTR_REGCOUNT
	.align		4
        /*0000*/ 	.byte	0x04, 0x2f
        /*0002*/ 	.short	(.L_4 - .L_3)
	.align		4
.L_3:
        /*0004*/ 	.word	index@(gluon_tcgen05)
        /*0008*/ 	.word	0x00000087


	//----- nvinfo : EIATTR_FRAME_SIZE
	.align		4
.L_4:
        /*000c*/ 	.byte	0x04, 0x11
        /*000e*/ 	.short	(.L_6 - .L_5)
	.align		4
.L_5:
        /*0010*/ 	.word	index@($__internal_2_$__cuda_sm10x_tcgen05_guardrail_trap_unallocated_columns_being_dealloced)
        /*0014*/ 	.word	0x00000000


	//----- nvinfo : EIATTR_FRAME_SIZE
	.align		4
.L_6:
        /*0018*/ 	.byte	0x04, 0x11
        /*001a*/ 	.short	(.L_8 - .L_7)
	.align		4
.L_7:
        /*001c*/ 	.word	index@($__internal_1_$__cuda_sm10x_tcgen05_guardrail_trap_phase_invalid_during_alloc)
        /*0020*/ 	.word	0x00000000


	//----- nvinfo : EIATTR_FRAME_SIZE
	.align		4
.L_8:
        /*0024*/ 	.byte	0x04, 0x11
        /*0026*/ 	.short	(.L_10 - .L_9)
	.align		4
.L_9:
        /*0028*/ 	.word	index@($__internal_0_$__cuda_sm10x_tcgen05_guardrail_trap_col_being_dealloced_not_returned_by_alloc)
        /*002c*/ 	.word	0x00000000


	//----- nvinfo : EIATTR_FRAME_SIZE
	.align		4
.L_10:
        /*0030*/ 	.byte	0x04, 0x11
        /*0032*/ 	.short	(.L_12 - .L_11)
	.align		4
.L_11:
        /*0034*/ 	.word	index@(gluon_tcgen05)
        /*0038*/ 	.word	0x00000000


	//----- nvinfo : EIATTR_MIN_STACK_SIZE
	.align		4
.L_12:
        /*003c*/ 	.byte	0x04, 0x12
        /*003e*/ 	.short	(.L_14 - .L_13)
	.align		4
.L_13:
        /*0040*/ 	.word	index@(gluon_tcgen05)
        /*0044*/ 	.word	0x00000000
.L_14:


//--------------------- .nv.info.gluon_tcgen05    --------------------------
	.section	.nv.info.gluon_tcgen05,"",@"SHT_CUDA_INFO"
	.sectionflags	@""
	.align	4


	//----- nvinfo : EIATTR_CUDA_API_VERSION
	.align		4
        /*0000*/ 	.byte	0x04, 0x37
        /*0002*/ 	.short	(.L_16 - .L_15)
.L_15:
        /*0004*/ 	.word	0x00000081


	//----- nvinfo : EIATTR_KPARAM_INFO
	.align		4
.L_16:
        /*0008*/ 	.byte	0x04, 0x17
        /*000a*/ 	.short	(.L_18 - .L_17)
.L_17:
        /*000c*/ 	.word	0x00000000
        /*0010*/ 	.short	0x000a
        /*0012*/ 	.short	0x0048
        /*0014*/ 	.byte	0x00, 0xf4, 0x21, 0x00


	//----- nvinfo : EIATTR_KPARAM_INFO
	.align		4
.L_18:
        /*0018*/ 	.byte	0x04, 0x17
        /*001a*/ 	.short	(.L_20 - .L_19)
.L_19:
        /*001c*/ 	.word	0x00000000
        /*0020*/ 	.short	0x0009
        /*0022*/ 	.short	0x0040
        /*0024*/ 	.byte	0x00, 0xf4, 0x21, 0x00


	//----- nvinfo : EIATTR_KPARAM_INFO
	.align		4
.L_20:
        /*0028*/ 	.byte	0x04, 0x17
        /*002a*/ 	.short	(.L_22 - .L_21)
.L_21:
        /*002c*/ 	.word	0x00000000
        /*0030*/ 	.short	0x0008
        /*0032*/ 	.short	0x0038
        /*0034*/ 	.byte	0x00, 0xf0, 0x21, 0x00


	//----- nvinfo : EIATTR_KPARAM_INFO
	.align		4
.L_22:
        /*0038*/ 	.byte	0x04, 0x17
        /*003a*/ 	.short	(.L_24 - .L_23)
.L_23:
        /*003c*/ 	.word	0x00000000
        /*0040*/ 	.short	0x0007
        /*0042*/ 	.short	0x0030
        /*0044*/ 	.byte	0x00, 0xf0, 0x21, 0x00


	//----- nvinfo : EIATTR_KPARAM_INFO
	.align		4
.L_24:
        /*0048*/ 	.byte	0x04, 0x17
        /*004a*/ 	.short	(.L_26 - .L_25)
.L_25:
        /*004c*/ 	.word	0x00000000
        /*0050*/ 	.short	0x0006
        /*0052*/ 	.short	0x0028
        /*0054*/ 	.byte	0x00, 0xf0, 0x21, 0x00


	//----- nvinfo : EIATTR_KPARAM_INFO
	.align		4
.L_26:
        /*0058*/ 	.byte	0x04, 0x17
        /*005a*/ 	.short	(.L_28 - .L_27)
.L_27:
        /*005c*/ 	.word	0x00000000
        /*0060*/ 	.short	0x0005
        /*0062*/ 	.short	0x0020
        /*0064*/ 	.byte	0x00, 0xf0, 0x11, 0x00


	//----- nvinfo : EIATTR_KPARAM_INFO
	.align		4
.L_28:
        /*0068*/ 	.byte	0x04, 0x17
        /*006a*/ 	.short	(.L_30 - .L_29)
.L_29:
        /*006c*/ 	.word	0x00000000
        /*0070*/ 	.short	0x0004
        /*0072*/ 	.short	0x001c
        /*0074*/ 	.byte	0x00, 0xf0, 0x11, 0x00


	//----- nvinfo : EIATTR_KPARAM_INFO
	.align		4
.L_30:
        /*0078*/ 	.byte	0x04, 0x17
        /*007a*/ 	.short	(.L_32 - .L_31)
.L_31:
        /*007c*/ 	.word	0x00000000
        /*0080*/ 	.short	0x0003
        /*0082*/ 	.short	0x0018
        /*0084*/ 	.byte	0x00, 0xf0, 0x11, 0x00


	//----- nvinfo : EIATTR_KPARAM_INFO
	.align		4
.L_32:
        /*0088*/ 	.byte	0x04, 0x17
        /*008a*/ 	.short	(.L_34 - .L_33)
.L_33:
        /*008c*/ 	.word	0x00000000
        /*0090*/ 	.short	0x0002
        /*0092*/ 	.short	0x0010
        /*0094*/ 	.byte	0x00, 0xf4, 0x21, 0x00


	//----- nvinfo : EIATTR_KPARAM_INFO
	.align		4
.L_34:
        /*0098*/ 	.byte	0x04, 0x17
        /*009a*/ 	.short	(.L_36 - .L_35)
.L_35:
        /*009c*/ 	.word	0x00000000
        /*00a0*/ 	.short	0x0001
        /*00a2*/ 	.short	0x0008
        /*00a4*/ 	.byte	0x00, 0xf4, 0x21, 0x00


	//----- nvinfo : EIATTR_KPARAM_INFO
	.align		4
.L_36:
        /*00a8*/ 	.byte	0x04, 0x17
        /*00aa*/ 	.short	(.L_38 - .L_37)
.L_37:
        /*00ac*/ 	.word	0x00000000
        /*00b0*/ 	.short	0x0000
        /*00b2*/ 	.short	0x0000
        /*00b4*/ 	.byte	0x00, 0xf4, 0x21, 0x00


	//----- nvinfo : EIATTR_AT_ENTRY_FRAGMENTS
	.align		4
.L_38:
        /*00b8*/ 	.byte	0x04, 0x4f
        /*00ba*/ 	.short	(.L_40 - .L_39)


	//   ....[0]....
.L_39:
        /*00bc*/ 	.word	0x00000004


	//----- nvinfo : EIATTR_RESERVED_SMEM_USED
	.align		4
.L_40:
        /*00c0*/ 	.byte	0x01, 0x41
	.zero		2


	//----- nvinfo : EIATTR_SPARSE_MMA_MASK
	.align		4
        /*00c4*/ 	.byte	0x03, 0x50
        /*00c6*/ 	.short	0x0000


	//----- nvinfo : EIATTR_TCGEN05_1CTA_USED
	.align		4
        /*00c8*/ 	.byte	0x01, 0x51
	.zero		2


	//----- nvinfo : EIATTR_MAXREG_COUNT
	.align		4
        /*00cc*/ 	.byte	0x03, 0x1b
        /*00ce*/ 	.short	0x00ff


	//----- nvinfo : EIATTR_NUM_BARRIERS
	.align		4
        /*00d0*/ 	.byte	0x02, 0x4c
        /*00d2*/ 	.byte	0x01
	.zero		1


	//----- nvinfo : EIATTR_INT_WARP_WIDE_INSTR_OFFSETS
	.align		4
        /*00d4*/ 	.byte	0x04, 0x31
        /*00d6*/ 	.short	(.L_42 - .L_41)


	//   ....[0]....
.L_41:
        /*00d8*/ 	.word	0x00001750


	//   ....[1]....
        /*00dc*/ 	.word	0x00001770


	//   ....[2]....
        /*00e0*/ 	.word	0x000017f0


	//   ....[3]....
        /*00e4*/ 	.word	0x00001b00


	//   ....[4]....
        /*00e8*/ 	.word	0x00001b10


	//   ....[5]....
        /*00ec*/ 	.word	0x00001b60


	//   ....[6]....
        /*00f0*/ 	.word	0x00001b70


	//   ....[7]....
        /*00f4*/ 	.word	0x00001f90


	//   ....[8]....
        /*00f8*/ 	.word	0x00001fa0


	//   ....[9]....
        /*00fc*/ 	.word	0x00002120


	//   ....[10]....
        /*0100*/ 	.word	0x00002170


	//   ....[11]....
        /*0104*/ 	.word	0x000021a0


	//   ....[12]....
        /*0108*/ 	.word	0x000021d0


	//   ....[13]....
        /*010c*/ 	.word	0x00002690


	//   ....[14]....
        /*0110*/ 	.word	0x000026a0


	//   ....[15]....
        /*0114*/ 	.word	0x000029d0


	//   ....[16]....
        /*0118*/ 	.word	0x000029e0


	//   ....[17]....
        /*011c*/ 	.word	0x00003150


	//   ....[18]....
        /*0120*/ 	.word	0x000031a0


	//----- nvinfo : EIATTR_COOP_GROUP_MASK_REGIDS
	.align		4
.L_42:
        /*0124*/ 	.byte	0x04, 0x29
        /*0126*/ 	.short	(.L_44 - .L_43)


	//   ....[0]....
.L_43:
        /*0128*/ 	.word	0xffffffff


	//   ....[1]....
        /*012c*/ 	.word	0xffffffff


	//   ....[2]....
        /*0130*/ 	.word	0xffffffff


	//   ....[3]....
        /*0134*/ 	.word	0xffffffff


	//   ....[4]....
        /*0138*/ 	.word	0xffffffff


	//   ....[5]....
        /*013c*/ 	.word	0xffffffff


	//   ....[6]....
        /*0140*/ 	.word	0xffffffff


	//   ....[7]....
        /*0144*/ 	.word	0xffffffff


	//   ....[8]....
        /*0148*/ 	.word	0xffffffff


	//   ....[9]....
        /*014c*/ 	.word	0xffffffff


	//----- nvinfo : EIATTR_COOP_GROUP_INSTR_OFFSETS
	.align		4
.L_44:
        /*0150*/ 	.byte	0x04, 0x28
        /*0152*/ 	.short	(.L_46 - .L_45)


	//   ....[0]....
.L_45:
        /*0154*/ 	.word	0x00000050


	//   ....[1]....
        /*0158*/ 	.word	0x00000310


	//   ....[2]....
        /*015c*/ 	.word	0x00000500


	//   ....[3]....
        /*0160*/ 	.word	0x000009a0


	//   ....[4]....
        /*0164*/ 	.word	0x00000ae0


	//   ....[5]....
        /*0168*/ 	.word	0x00000fe0


	//   ....[6]....
        /*016c*/ 	.word	0x00001120


	//   ....[7]....
        /*0170*/ 	.word	0x00001610


	//   ....[8]....
        /*0174*/ 	.word	0x00002fe0


	//   ....[9]....
        /*0178*/ 	.word	0x00003250


	//----- nvinfo : EIATTR_VRC_CTA_INIT_COUNT
	.align		4
.L_46:
        /*017c*/ 	.byte	0x02, 0x4a
        /*017e*/ 	.byte	0x80
	.zero		1


	//----- nvinfo : EIATTR_MBARRIER_INSTR_OFFSETS
	.align		4
        /*0180*/ 	.byte	0x04, 0x39
        /*0182*/ 	.short	(.L_48 - .L_47)


	//   ....[0]....
.L_47:
        /*0184*/ 	.word	0x00001810
        /*0188*/ 	.word	0x000000ff
        /*018c*/ 	.word	0x00048000
        /*0190*/ 	.short	0x0100
        /*0192*/ 	.byte	0x0b
	.zero		1


	//   ....[1]....
        /*0194*/ 	.word	0x00001820
        /*0198*/ 	.word	0x000000ff
        /*019c*/ 	.word	0x00048020
        /*01a0*/ 	.short	0x0100
        /*01a2*/ 	.byte	0x0b
	.zero		1


	//   ....[2]....
        /*01a4*/ 	.word	0x000018d0
        /*01a8*/ 	.word	0x000000ff
        /*01ac*/ 	.word	0x00048008
        /*01b0*/ 	.short	0x0100
        /*01b2*/ 	.byte	0x0b
	.zero		1


	//   ....[3]....
        /*01b4*/ 	.word	0x000018e0
        /*01b8*/ 	.word	0x000000ff
        /*01bc*/ 	.word	0x00048028
        /*01c0*/ 	.short	0x0100
        /*01c2*/ 	.byte	0x0b
	.zero		1


	//   ....[4]....
        /*01c4*/ 	.word	0x000019f0
        /*01c8*/ 	.word	0x000000ff
        /*01cc*/ 	.word	0x00048010
        /*01d0*/ 	.short	0x0100
        /*01d2*/ 	.byte	0x0b
	.zero		1


	//   ....[5]....
        /*01d4*/ 	.word	0x00001a00
        /*01d8*/ 	.word	0x000000ff
        /*01dc*/ 	.word	0x00048030
        /*01e0*/ 	.short	0x0100
        /*01e2*/ 	.byte	0x0b
	.zero		1


	//   ....[6]....
        /*01e4*/ 	.word	0x00001c00
        /*01e8*/ 	.word	0x000000ff
        /*01ec*/ 	.word	0x00048000
        /*01f0*/ 	.short	0x010a
        /*01f2*/ 	.byte	0x0b
	.zero		1


	//   ....[7]....
        /*01f4*/ 	.word	0x00001ff0
        /*01f8*/ 	.word	0x000000ff
        /*01fc*/ 	.word	0x00048020
        /*0200*/ 	.short	0x010a
        /*0202*/ 	.byte	0x0b
	.zero		1


	//   ....[8]....
        /*0204*/ 	.word	0x00002250
        /*0208*/ 	.word	0x000000ff
        /*020c*/ 	.word	0x00048000
        /*0210*/ 	.short	0x010a
        /*0212*/ 	.byte	0x2a
	.zero		1


	//   ....[9]....
        /*0214*/ 	.word	0x000026e0
        /*0218*/ 	.word	0x000000ff
        /*021c*/ 	.word	0x00048020
        /*0220*/ 	.short	0x010a
        /*0222*/ 	.byte	0x2a
	.zero		1


	//   ....[10]....
        /*0224*/ 	.word	0x000027b0
        /*0228*/ 	.word	0x000000ff
        /*022c*/ 	.word	0x00048000
        /*0230*/ 	.short	0x0108
        /*0232*/ 	.byte	0x0b
	.zero		1


	//   ....[11]....
        /*0234*/ 	.word	0x000027c0
        /*0238*/ 	.word	0x000000ff
        /*023c*/ 	.word	0x00048020
        /*0240*/ 	.short	0x0108
        /*0242*/ 	.byte	0x0b
	.zero		1


	//   ....[12]....
        /*0244*/ 	.word	0x00002810
        /*0248*/ 	.word	0x000000ff
        /*024c*/ 	.word	0x00048008
        /*0250*/ 	.short	0x0108
        /*0252*/ 	.byte	0x0b
	.zero		1


	//   ....[13]....
        /*0254*/ 	.word	0x00002820
        /*0258*/ 	.word	0x000000ff
        /*025c*/ 	.word	0x00048028
        /*0260*/ 	.short	0x0108
        /*0262*/ 	.byte	0x0b
	.zero		1


	//   ....[14]....
        /*0264*/ 	.word	0x00002870
        /*0268*/ 	.word	0x000000ff
        /*026c*/ 	.word	0x00048010
        /*0270*/ 	.short	0x0108
        /*0272*/ 	.byte	0x0b
	.zero		1


	//   ....[15]....
        /*0274*/ 	.word	0x00002880
        /*0278*/ 	.word	0x000000ff
        /*027c*/ 	.word	0x00048030
        /*0280*/ 	.short	0x0108
        /*0282*/ 	.byte	0x0b
	.zero		1


	//   ....[16]....
        /*0284*/ 	.word	0x00003270
        /*0288*/ 	.word	0x000000ff
        /*028c*/ 	.word	0x00048000
        /*0290*/ 	.short	0x010a
        /*0292*/ 	.byte	0x0b
	.zero		1


	//   ....[17]....
        /*0294*/ 	.word	0x000032a0
        /*0298*/ 	.word	0x000000ff
        /*029c*/ 	.word	0x00048020
        /*02a0*/ 	.short	0x010a
        /*02a2*/ 	.byte	0x0b
	.zero		1


	//   ....[18]....
        /*02a4*/ 	.word	0x000032d0
        /*02a8*/ 	.word	0x000000ff
        /*02ac*/ 	.word	0x00048000
        /*02b0*/ 	.short	0x010a
        /*02b2*/ 	.byte	0x2a
	.zero		1


	//   ....[19]....
        /*02b4*/ 	.word	0x00003300
        /*02b8*/ 	.word	0x000000ff
        /*02bc*/ 	.word	0x00048020
        /*02c0*/ 	.short	0x010a
        /*02c2*/ 	.byte	0x2a
	.zero		1


	//----- nvinfo : EIATTR_NUM_MBARRIERS
	.align		4
.L_48:
        /*02c4*/ 	.byte	0x03, 0x38
        /*02c6*/ 	.short	0x0006


	//----- nvinfo : EIATTR_EXIT_INSTR_OFFSETS
	.align		4
        /*02c8*/ 	.byte	0x04, 0x1c
        /*02ca*/ 	.short	(.L_50 - .L_49)


	//   ....[0]....
.L_49:
        /*02cc*/ 	.word	0x00003260


	//----- nvinfo : EIATTR_REQNTID
	.align		4
.L_50:
        /*02d0*/ 	.byte	0x04, 0x10
        /*02d2*/ 	.short	(.L_52 - .L_51)
.L_51:
        /*02d4*/ 	.word	0x00000100
        /*02d8*/ 	.word	0x00000001
        /*02dc*/ 	.word	0x00000001


	//----- nvinfo : EIATTR_CRS_STACK_SIZE
	.align		4
.L_52:
        /*02e0*/ 	.byte	0x04, 0x1e
        /*02e2*/ 	.short	(.L_54 - .L_53)
.L_53:
        /*02e4*/ 	.word	0x00000000


	//----- nvinfo : EIATTR_CBANK_PARAM_SIZE
	.align		4
.L_54:
        /*02e8*/ 	.byte	0x03, 0x19
        /*02ea*/ 	.short	0x0050


	//----- nvinfo : EIATTR_PARAM_CBANK
	.align		4
        /*02ec*/ 	.byte	0x04, 0x0a
        /*02ee*/ 	.short	(.L_56 - .L_55)
	.align		4
.L_55:
        /*02f0*/ 	.word	index@(.nv.constant0.gluon_tcgen05)
        /*02f4*/ 	.short	0x0380
        /*02f6*/ 	.short	0x0050


	//----- nvinfo : EIATTR_SW_WAR
	.align		4
.L_56:
        /*02f8*/ 	.byte	0x04, 0x36
        /*02fa*/ 	.short	(.L_58 - .L_57)
.L_57:
        /*02fc*/ 	.word	0x00000008
.L_58:


//--------------------- .nv.compat                --------------------------
	.section	.nv.compat,"",@"SHT_CUDA_COMPAT_INFO"
	.align	4
        /*0000*/ 	.byte	0x02, 0x02, 0x02, 0x00, 0x02, 0x05, 0x05, 0x00, 0x02, 0x03, 0x03, 0x00, 0x02, 0x06, 0x01, 0x00


//--------------------- .nv.callgraph             --------------------------
	.section	.nv.callgraph,"",@"SHT_CUDA_CALLGRAPH"
	.align	4
	.sectionentsize	8
	.align		4
        /*0000*/ 	.word	0x00000000
	.align		4
        /*0004*/ 	.word	0xffffffff
	.align		4
        /*0008*/ 	.word	0x00000000
	.align		4
        /*000c*/ 	.word	0xfffffffe
	.align		4
        /*0010*/ 	.word	0x00000000
	.align		4
        /*0014*/ 	.word	0xfffffffd
	.align		4
        /*0018*/ 	.word	0x00000000
	.align		4
        /*001c*/ 	.word	0xfffffffc


//--------------------- .text.gluon_tcgen05       --------------------------
	.section	.text.gluon_tcgen05,"ax",@progbits
	.align	128
        .global         gluon_tcgen05
        .type           gluon_tcgen05,@function
        .size           gluon_tcgen05,(.L_x_81 - gluon_tcgen05)
        .other          gluon_tcgen05,@"STO_CUDA_ENTRY STV_DEFAULT"
gluon_tcgen05:
.text.gluon_tcgen05:
[----:B------:R-:W1:Y:S01]  /*0000*/  LDC R1, c[0x0][0x37c] ;  /* 0x0000df00ff017b82 */ /* 0x000e620000000800 */
[----:B------:R-:W2:Y:S02]  /*0010*/  S2R R0, SR_TID.X ;  /* 0x0000000000007919 */ /* 0x000ea40000002100 */
[----:B--2---:R-:W-:-:S13]  /*0020*/  ISETP.GE.U32.AND P2, PT, R0, 0x20, PT ;  /* 0x000000200000780c */ /* 0x004fda0003f46070 */
[----:B------:R-:W-:Y:S05]  /*0030*/  @P2 BRA `(.L_x_0) ;  /* 0x0000000000b82947 */ /* 0x000fea0003800000 */
[----:B------:R-:W2:Y:S01]  /*0040*/  S2UR UR6, SR_CgaCtaId ;  /* 0x00000000000679c3 */ /* 0x000ea20000008800 */
[----:B------:R-:W-:Y:S01]  /*0050*/  NOP ;  /* 0x0000000000007918 */ /* 0x000fe20000000000 */
[----:B------:R-:W-:Y:S02]  /*0060*/  UMOV UR4, 0x40 ;  /* 0x0000004000047882 */ /* 0x000fe40000000000 */
[----:B--2---:R-:W-:-:S09]  /*0070*/  ULEA UR4, UR6, UR4, 0x18 ;  /* 0x0000000406047291 */ /* 0x004fd2000f8ec0ff */
[----:B------:R-:W2:Y:S01]  /*0080*/  LDS.U8 R2, [UR4] ;  /* 0x00000004ff027984 */ /* 0x000ea20008000000 */
[----:B------:R-:W-:Y:S02]  /*0090*/  UMOV UR4, 0x400 ;  /* 0x0000040000047882 */ /* 0x000fe40000000000 */
[----:B------:R-:W-:Y:S01]  /*00a0*/  ULEA UR4, UR6, UR4, 0x18 ;  /* 0x0000000406047291 */ /* 0x000fe2000f8ec0ff */
[----:B--2---:R-:W-:-:S13]  /*00b0*/  ISETP.NE.AND P0, PT, R2, RZ, PT ;  /* 0x000000ff0200720c */ /* 0x004fda0003f05270 */
[----:B------:R-:W-:Y:S05]  /*00c0*/  @P0 BRA `(.L_x_1) ;  /* 0x00000000007c0947 */ /* 0x000fea0003800000 */
[----:B------:R-:W-:-:S13]  /*00d0*/  ELECT P0, URZ, PT ;  /* 0x0000000000ff782f */ /* 0x000fda0003800000 */
[----:B------:R-:W-:Y:S05]  /*00e0*/  @!P0 BRA `(.L_x_2) ;  /* 0x0000000000848947 */ /* 0x000fea0003800000 */
[----:B------:R-:W-:Y:S01]  /*00f0*/  UMOV UR5, 0x8 ;  /* 0x0000000800057882 */ /* 0x000fe20000000000 */
[----:B------:R-:W-:Y:S02]  /*0100*/  IMAD.MOV.U32 R5, RZ, RZ, 0x1 ;  /* 0x00000001ff057424 */ /* 0x000fe400078e00ff */
[----:B------:R-:W-:Y:S02]  /*0110*/  IMAD.MOV.U32 R3, RZ, RZ, 0xff ;  /* 0x000000ffff037424 */ /* 0x000fe400078e00ff */
[----:B------:R-:W-:Y:S04]  /*0120*/  DEPBAR.LE SB2, 0x36 ;  /* 0x0000ad800000791a */ /* 0x000fe80000000000 */
[----:B------:R-:W2:Y:S02]  /*0130*/  UTCATOMSWS.FIND_AND_SET.ALIGN UP0, UR5, UR5 ;  /* 0x00000005000575e3 */ /* 0x000ea40008000800 */
[----:B--2---:R-:W-:-:S04]  /*0140*/  PLOP3.LUT P0, PT, PT, PT, UP0, 0x80, 0x8 ;  /* 0x000000000008781c */ /* 0x004fc80003f0f008 */
[----:B------:R-:W-:-:S04]  /*0150*/  SEL R2, RZ, 0xffffffff, !P0 ;  /* 0xffffffffff027807 */ /* 0x000fc80004000000 */
[----:B------:R-:W-:Y:S01]  /*0160*/  ISETP.NE.AND P0, PT, R2, RZ, PT ;  /* 0x000000ff0200720c */ /* 0x000fe20003f05270 */
[----:B------:R-:W-:-:S12]  /*0170*/  IMAD.U32 R2, RZ, RZ, UR5 ;  /* 0x00000005ff027e24 */ /* 0x000fd8000f8e00ff */
[----:B------:R-:W-:Y:S05]  /*0180*/  @P0 BRA `(.L_x_3) ;  /* 0x0000000000240947 */ /* 0x000fea0003800000 */
.L_x_4:
[----:B------:R-:W-:Y:S05]  /*0190*/  NANOSLEEP 0x64 ;  /* 0x000000640000795d */ /* 0x000fea0003800000 */
[----:B------:R-:W-:-:S05]  /*01a0*/  UMOV UR5, 0x8 ;  /* 0x0000000800057882 */ /* 0x000fca0000000000 */
[----:B------:R-:W-:Y:S04]  /*01b0*/  DEPBAR.LE SB2, 0x36 ;  /* 0x0000ad800000791a */ /* 0x000fe80000000000 */
[----:B------:R-:W2:Y:S02]  /*01c0*/  UTCATOMSWS.FIND_AND_SET.ALIGN UP0, UR5, UR5 ;  /* 0x00000005000575e3 */ /* 0x000ea40008000800 */
[----:B--2---:R-:W-:-:S04]  /*01d0*/  PLOP3.LUT P0, PT, PT, PT, UP0, 0x80, 0x8 ;  /* 0x000000000008781c */ /* 0x004fc80003f0f008 */
[----:B------:R-:W-:-:S04]  /*01e0*/  SEL R2, RZ, 0xffffffff, !P0 ;  /* 0xffffffffff027807 */ /* 0x000fc80004000000 */
[----:B------:R-:W-:Y:S01]  /*01f0*/  ISETP.NE.AND P0, PT, R2, RZ, PT ;  /* 0x000000ff0200720c */ /* 0x000fe20003f05270 */
[----:B------:R-:W-:-:S12]  /*0200*/  IMAD.U32 R2, RZ, RZ, UR5 ;  /* 0x00000005ff027e24 */ /* 0x000fd8000f8e00ff */
[----:B------:R-:W-:Y:S05]  /*0210*/  @!P0 BRA `(.L_x_4) ;  /* 0xfffffffc00dc8947 */ /* 0x000fea000383ffff */
.L_x_3:
[C---:B------:R-:W-:Y:S01]  /*0220*/  VIADD R4, R2.reuse, 0x10 ;  /* 0x0000001002047836 */ /* 0x040fe20000000000 */
[----:B------:R-:W-:Y:S01]  /*0230*/  UMOV UR5, 0x50 ;  /* 0x0000005000057882 */ /* 0x000fe20000000000 */
[----:B------:R-:W-:Y:S01]  /*0240*/  SHF.L.U32 R3, R3, R2, RZ ;  /* 0x0000000203037219 */ /* 0x000fe200000006ff */
[----:B------:R-:W-:Y:S01]  /*0250*/  ULEA UR5, UR6, UR5, 0x18 ;  /* 0x0000000506057291 */ /* 0x000fe2000f8ec0ff */
[----:B------:R-:W-:Y:S01]  /*0260*/  IMAD.SHL.U32 R2, R2, 0x20, RZ ;  /* 0x0000002002027824 */ /* 0x000fe200078e00ff */
[----:B------:R-:W-:-:S04]  /*0270*/  SHF.L.U32 R4, R5, R4, RZ ;  /* 0x0000000405047219 */ /* 0x000fc800000006ff */
[----:B------:R-:W-:-:S05]  /*0280*/  LOP3.LUT R3, R4, R3, RZ, 0xfc, !PT ;  /* 0x0000000304037212 */ /* 0x000fca00078efcff */
[----:B------:R2:W-:Y:S04]  /*0290*/  ATOMS.OR RZ, [UR5], R3 ;  /* 0x00000003ffff798c */ /* 0x0005e8000b000005 */
[----:B------:R2:W-:Y:S01]  /*02a0*/  STS [UR4], R2 ;  /* 0x00000002ff007988 */ /* 0x0005e20008000804 */
[----:B------:R-:W-:Y:S05]  /*02b0*/  BRA `(.L_x_2) ;  /* 0x0000000000107947 */ /* 0x000fea0003800000 */
.L_x_1:
[----:B------:R-:W-:Y:S01]  /*02c0*/  IMAD.MOV.U32 R3, RZ, RZ, -0x1 ;  /* 0xffffffffff037424 */ /* 0x000fe200078e00ff */
[----:B------:R-:W-:-:S04]  /*02d0*/  MOV R2, 0x300 ;  /* 0x0000030000027802 */ /* 0x000fc80000000f00 */
[----:B------:R2:W-:Y:S03]  /*02e0*/  STS [UR4], R3 ;  /* 0x00000003ff007988 */ /* 0x0005e60008000804 */
[----:B-12---:R-:W-:Y:S05]  /*02f0*/  CALL.REL.NOINC `($__internal_1_$__cuda_sm10x_tcgen05_guardrail_trap_phase_invalid_during_alloc) ;  /* 0x0000003000187944 */ /* 0x006fea0003c00000 */
.L_x_2:
[----:B------:R-:W-:Y:S05]  /*0300*/  WARPSYNC.ALL ;  /* 0x0000000000007948 */ /* 0x000fea0003800000 */
[----:B------:R-:W-:Y:S01]  /*0310*/  NOP ;  /* 0x0000000000007918 */ /* 0x000fe20000000000 */
.L_x_0:
[----:B------:R-:W3:Y:S08]  /*0320*/  S2UR UR4, SR_CgaCtaId ;  /* 0x00000000000479c3 */ /* 0x000ef00000008800 */
[----:B------:R-:W-:Y:S01]  /*0330*/  BAR.SYNC.DEFER_BLOCKING 0x0 ;  /* 0x0000000000007b1d */ /* 0x000fe20000010000 */
[----:B------:R-:W-:-:S05]  /*0340*/  LOP3.LUT R132, R0, 0xff, RZ, 0xc0, !PT ;  /* 0x000000ff00847812 */ /* 0x000fca00078ec0ff */
[----:B------:R-:W-:Y:S02]  /*0350*/  UMOV UR11, 0x400 ;  /* 0x00000400000b7882 */ /* 0x000fe40000000000 */
[----:B------:R-:W4:Y:S08]  /*0360*/  LDC R4, c[0x0][0x398] ;  /* 0x0000e600ff047b82 */ /* 0x000f300000000800 */
[----:B------:R-:W5:Y:S01]  /*0370*/  LDC R12, c[0x0][0x3a0] ;  /* 0x0000e800ff0c7b82 */ /* 0x000f620000000800 */
[----:B---3--:R-:W-:-:S07]  /*0380*/  ULEA UR11, UR4, UR11, 0x18 ;  /* 0x0000000b040b7291 */ /* 0x008fce000f8ec0ff */
[----:B------:R-:W3:Y:S02]  /*0390*/  S2UR UR7, SR_CTAID.Y ;  /* 0x00000000000779c3 */ /* 0x000ee40000002600 */
[----:B--2---:R-:W2:Y:S06]  /*03a0*/  LDS R3, [UR11] ;  /* 0x0000000bff037984 */ /* 0x004eac0008000800 */
[----:B------:R-:W-:Y:S06]  /*03b0*/  BAR.SYNC.DEFER_BLOCKING 0x0 ;  /* 0x0000000000007b1d */ /* 0x000fec0000010000 */
[----:B------:R-:W-:Y:S05]  /*03c0*/  @P2 BRA `(.L_x_5) ;  /* 0x0000000000182947 */ /* 0x000fea0003800000 */
[----:B------:R-:W-:Y:S01]  /*03d0*/  ELECT P0, URZ, PT ;  /* 0x0000000000ff782f */ /* 0x000fe20003800000 */
[----:B------:R-:W-:Y:S01]  /*03e0*/  IMAD.MOV.U32 R2, RZ, RZ, 0x1 ;  /* 0x00000001ff027424 */ /* 0x000fe200078e00ff */
[----:B------:R-:W-:Y:S01]  /*03f0*/  UMOV UR5, 0x40 ;  /* 0x0000004000057882 */ /* 0x000fe20000000000 */
[----:B------:R-:W-:Y:S01]  /*0400*/  UVIRTCOUNT.DEALLOC.SMPOOL 0x80 ;  /* 0x000000800000784c */ /* 0x000fe20000000000 */
[----:B------:R-:W-:-:S09]  /*0410*/  ULEA UR5, UR4, UR5, 0x18 ;  /* 0x0000000504057291 */ /* 0x000fd2000f8ec0ff */
[----:B------:R5:W-:Y:S03]  /*0420*/  @P0 STS.U8 [UR5], R2 ;  /* 0x00000002ff000988 */ /* 0x000be60008000005 */
.L_x_5:
[----:B------:R-:W5:Y:S01]  /*0430*/  S2UR UR4, SR_CTAID.Z ;  /* 0x00000000000479c3 */ /* 0x000f620000002700 */
[----:B------:R-:W4:Y:S01]  /*0440*/  LDCU UR5, c[0x0][0x370] ;  /* 0x00006e00ff0577ac */ /* 0x000f220008000800 */
[----:B------:R-:W-:Y:S01]  /*0450*/  ISETP.GE.U32.AND P0, PT, R132, 0x20, PT ;  /* 0x000000208400780c */ /* 0x000fe20003f06070 */
[----:B----4-:R-:W-:Y:S01]  /*0460*/  VIADD R4, R4, 0xffffffff ;  /* 0xffffffff04047836 */ /* 0x010fe20000000000 */
[C---:B------:R-:W-:Y:S01]  /*0470*/  ISETP.NE.U32.AND P3, PT, R132.reuse, RZ, PT ;  /* 0x000000ff8400720c */ /* 0x040fe20003f65070 */
[----:B------:R-:W5:Y:S01]  /*0480*/  LDCU UR6, c[0x0][0x374] ;  /* 0x00006e80ff0677ac */ /* 0x000f620008000800 */
[----:B------:R-:W-:Y:S01]  /*0490*/  LEA R10, R132, UR11, 0x2 ;  /* 0x0000000b840a7c11 */ /* 0x000fe2000f8e10ff */
[----:B-----5:R-:W-:Y:S01]  /*04a0*/  VIADD R11, R12, 0xffffffff ;  /* 0xffffffff0c0b7836 */ /* 0x020fe20000000000 */
[----:B------:R-:W4:Y:S01]  /*04b0*/  S2UR UR15, SR_CTAID.X ;  /* 0x00000000000f79c3 */ /* 0x000f220000002500 */
[----:B------:R-:W5:Y:S01]  /*04c0*/  LDCU.64 UR12, c[0x0][0x3c0] ;  /* 0x00007800ff0c77ac */ /* 0x000f620008000a00 */
[----:B--2---:R-:W-:Y:S01]  /*04d0*/  R2UR UR10, R3 ;  /* 0x00000000030a72ca */ /* 0x004fe200000e0000 */
[----:B------:R-:W-:Y:S04]  /*04e0*/  BSSY.RECONVERGENT B0, `(.L_x_6) ;  /* 0x0000011000007945 */ /* 0x000fe80003800200 */
[----:B------:R2:W-:Y:S01]  /*04f0*/  @!P0 STS [R10], RZ ;  /* 0x000000ff0a008388 */ /* 0x0005e20000000800 */
[----:B------:R-:W-:-:S03]  /*0500*/  NOP ;  /* 0x0000000000007918 */ /* 0x000fc60000000000 */
[----:B------:R2:W-:Y:S01]  /*0510*/  @!P3 STS [UR11+0x24], R4 ;  /* 0x00002404ff00b988 */ /* 0x0005e2000800080b */
[----:B---3--:R-:W-:-:S03]  /*0520*/  UIMAD UR4, UR4, UR6, UR7 ;  /* 0x00000006040472a4 */ /* 0x008fc6000f8e0207 */
[----:B------:R2:W-:Y:S01]  /*0530*/  @!P3 STS [UR11+0x20], R11 ;  /* 0x0000200bff00b988 */ /* 0x0005e2000800080b */
[----:B----4-:R-:W-:-:S04]  /*0540*/  UIMAD UR4, UR4, UR5, UR15 ;  /* 0x00000005040472a4 */ /* 0x010fc8000f8e020f */
[----:B------:R-:W-:-:S04]  /*0550*/  UIMAD UR4, UR4, 0x180, URZ ;  /* 0x00000180040478a4 */ /* 0x000fc8000f8e02ff */
[----:B-----5:R-:W-:-:S04]  /*0560*/  UIADD3 UR8, UP0, UPT, UR4, UR12, URZ ;  /* 0x0000000c04087290 */ /* 0x020fc8000ff1e0ff */
[----:B------:R-:W-:Y:S01]  /*0570*/  ULEA.HI.X.SX32 UR9, UR4, UR13, 0x1, UP0 ;  /* 0x0000000d04097291 */ /* 0x000fe200080f0eff */
[----:B--2---:R-:W-:Y:S11]  /*0580*/  @P3 BRA `(.L_x_7) ;  /* 0x0000000000183947 */ /* 0x004ff60003800000 */
[----:B------:R-:W2:Y:S01]  /*0590*/  LDS R2, [UR11+0x8] ;  /* 0x0000080bff027984 */ /* 0x000ea20008000800 */
[----:B------:R-:W3:Y:S01]  /*05a0*/  LDC.64 R6, c[0x0][0x380] ;  /* 0x0000e000ff067b82 */ /* 0x000ee20000000a00 */
[----:B------:R-:W-:Y:S02]  /*05b0*/  IMAD.MOV.U32 R3, RZ, RZ, 0x70 ;  /* 0x00000070ff037424 */ /* 0x000fe400078e00ff */
[----:B---3--:R3:W-:Y:S03]  /*05c0*/  STS.64 [UR11], R6 ;  /* 0x00000006ff007988 */ /* 0x0087e60008000a0b */
[----:B--2---:R-:W-:-:S05]  /*05d0*/  LOP3.LUT R2, R2, 0x10, R3, 0xd8, !PT ;  /* 0x0000001002027812 */ /* 0x004fca00078ed803 */
[----:B------:R3:W-:Y:S02]  /*05e0*/  STS [UR11+0x8], R2 ;  /* 0x00000802ff007988 */ /* 0x0007e4000800080b */
.L_x_7:
[----:B------:R-:W-:Y:S05]  /*05f0*/  BSYNC.RECONVERGENT B0 ;  /* 0x0000000000007941 */ /* 0x000fea0003800200 */
.L_x_6:
[----:B------:R-:W-:Y:S04]  /*0600*/  BSSY.RECONVERGENT B0, `(.L_x_8) ;  /* 0x000000a000007945 */ /* 0x000fe80003800200 */
[----:B------:R-:W-:Y:S05]  /*0610*/  @P3 BRA `(.L_x_9) ;  /* 0x0000000000203947 */ /* 0x000fea0003800000 */
[----:B---3--:R-:W2:Y:S01]  /*0620*/  LDS R2, [UR11+0x34] ;  /* 0x0000340bff027984 */ /* 0x008ea20008000800 */
[----:B------:R-:W-:Y:S02]  /*0630*/  IMAD.MOV.U32 R3, RZ, RZ, 0x3f000000 ;  /* 0x3f000000ff037424 */ /* 0x000fe400078e00ff */
[----:B------:R-:W-:Y:S01]  /*0640*/  @!P3 IMAD.MOV.U32 R5, RZ, RZ, 0x7f ;  /* 0x0000007fff05b424 */ /* 0x000fe200078e00ff */
[----:B------:R-:W3:Y:S02]  /*0650*/  @!P3 LDS R6, [UR11+0x38] ;  /* 0x0000380bff06b984 */ /* 0x000ee40008000800 */
[----:B--2---:R-:W-:Y:S02]  /*0660*/  LOP3.LUT R2, R2, 0xff000000, R3, 0xb8, !PT ;  /* 0xff00000002027812 */ /* 0x004fe400078eb803 */
[----:B---3--:R-:W-:-:S03]  /*0670*/  @!P3 LOP3.LUT R3, R6, 0xff, R5, 0xb8, !PT ;  /* 0x000000ff0603b812 */ /* 0x008fc600078eb805 */
[----:B------:R2:W-:Y:S04]  /*0680*/  STS [UR11+0x34], R2 ;  /* 0x00003402ff007988 */ /* 0x0005e8000800080b */
[----:B------:R2:W-:Y:S02]  /*0690*/  @!P3 STS [UR11+0x38], R3 ;  /* 0x00003803ff00b988 */ /* 0x0005e4000800080b */
.L_x_9:
[----:B------:R-:W-:Y:S05]  /*06a0*/  BSYNC.RECONVERGENT B0 ;  /* 0x0000000000007941 */ /* 0x000fea0003800200 */
.L_x_8:
[----:B------:R-:W-:Y:S04]  /*06b0*/  BSSY.RECONVERGENT B0, `(.L_x_10) ;  /* 0x000000e000007945 */ /* 0x000fe80003800200 */
[----:B------:R-:W-:Y:S05]  /*06c0*/  @P3 BRA `(.L_x_11) ;  /* 0x0000000000303947 */ /* 0x000fea0003800000 */
[----:B--2---:R-:W2:Y:S01]  /*06d0*/  LDS R3, [UR11+0x34] ;  /* 0x0000340bff037984 */ /* 0x004ea20008000800 */
[----:B------:R-:W4:Y:S03]  /*06e0*/  LDC.64 R8, c[0x0][0x3a8] ;  /* 0x0000ea00ff087b82 */ /* 0x000f260000000a00 */
[----:B---3--:R-:W3:Y:S01]  /*06f0*/  LDS R2, [UR11+0x1c] ;  /* 0x00001c0bff027984 */ /* 0x008ee20008000800 */
[C---:B----4-:R-:W-:Y:S01]  /*0700*/  SHF.L.U64.HI R6, R8.reuse, 0x1, R9 ;  /* 0x0000000108067819 */ /* 0x050fe20000010209 */
[----:B------:R-:W-:-:S03]  /*0710*/  IMAD.SHL.U32 R5, R8, 0x2, RZ ;  /* 0x0000000208057824 */ /* 0x000fc600078e00ff */
[--C-:B------:R-:W-:Y:S02]  /*0720*/  SHF.R.U32.HI R7, RZ, 0x4, R6.reuse ;  /* 0x00000004ff077819 */ /* 0x100fe40000011606 */
[----:B------:R-:W-:-:S05]  /*0730*/  SHF.R.U64 R5, R5, 0x4, R6 ;  /* 0x0000000405057819 */ /* 0x000fca0000001206 */
[----:B------:R4:W-:Y:S01]  /*0740*/  STS [UR11+0xc], R5 ;  /* 0x00000c05ff007988 */ /* 0x0009e2000800080b */
[----:B--2---:R-:W-:Y:S02]  /*0750*/  LOP3.LUT R3, R3, 0x7, RZ, 0xb8, !PT ;  /* 0x0000000703037812 */ /* 0x004fe400078eb8ff */
[----:B---3--:R-:W-:-:S03]  /*0760*/  LOP3.LUT R2, R2, 0xf, R7, 0xb8, !PT ;  /* 0x0000000f02027812 */ /* 0x008fc600078eb807 */
[----:B------:R4:W-:Y:S04]  /*0770*/  STS [UR11+0x34], R3 ;  /* 0x00003403ff007988 */ /* 0x0009e8000800080b */
[----:B------:R4:W-:Y:S02]  /*0780*/  STS [UR11+0x1c], R2 ;  /* 0x00001c02ff007988 */ /* 0x0009e4000800080b */
.L_x_11:
[----:B------:R-:W-:Y:S05]  /*0790*/  BSYNC.RECONVERGENT B0 ;  /* 0x0000000000007941 */ /* 0x000fea0003800200 */
.L_x_10:
[----:B------:R-:W-:Y:S04]  /*07a0*/  BSSY.RECONVERGENT B1, `(.L_x_12) ;  /* 0x000001a000017945 */ /* 0x000fe80003800200 */
[----:B------:R-:W-:Y:S04]  /*07b0*/  BSSY.RELIABLE B0, `(.L_x_13) ;  /* 0x0000015000007945 */ /* 0x000fe80003800100 */
[----:B------:R-:W-:Y:S05]  /*07c0*/  @P3 BRA `(.L_x_14) ;  /* 0x0000000000203947 */ /* 0x000fea0003800000 */
[----:B--234-:R-:W2:Y:S02]  /*07d0*/  LDS R2, [UR11+0x34] ;  /* 0x0000340bff027984 */ /* 0x01cea40008000800 */
[----:B--2---:R-:W-:-:S05]  /*07e0*/  LOP3.LUT R2, R2, 0x38, RZ, 0xb8, !PT ;  /* 0x0000003802027812 */ /* 0x004fca00078eb8ff */
[----:B------:R2:W-:Y:S01]  /*07f0*/  STS [UR11+0x34], R2 ;  /* 0x00003402ff007988 */ /* 0x0005e2000800080b */
[----:B------:R-:W-:Y:S05]  /*0800*/  @P3 BRA `(.L_x_15) ;  /* 0x0000000000203947 */ /* 0x000fea0003800000 */
[----:B--2---:R-:W2:Y:S01]  /*0810*/  LDS R2, [UR11+0x8] ;  /* 0x0000080bff027984 */ /* 0x004ea20008000800 */
[----:B------:R-:W-:-:S05]  /*0820*/  IMAD.MOV.U32 R3, RZ, RZ, 0x780 ;  /* 0x00000780ff037424 */ /* 0x000fca00078e00ff */
[----:B--2---:R-:W-:-:S05]  /*0830*/  LOP3.LUT R2, R2, 0x300, R3, 0xd8, !PT ;  /* 0x0000030002027812 */ /* 0x004fca00078ed803 */
[----:B------:R5:W-:Y:S02]  /*0840*/  STS [UR11+0x8], R2 ;  /* 0x00000802ff007988 */ /* 0x000be4000800080b */
.L_x_14:
[----:B------:R-:W-:Y:S05]  /*0850*/  @P3 BRA `(.L_x_16) ;  /* 0x0000000000283947 */ /* 0x000fea0003800000 */
[----:B--2345:R-:W2:Y:S02]  /*0860*/  LDS R2, [UR11+0x8] ;  /* 0x0000080bff027984 */ /* 0x03cea40008000800 */
[----:B--2---:R-:W-:-:S05]  /*0870*/  LOP3.LUT R2, R2, 0x1800, RZ, 0xb8, !PT ;  /* 0x0000180002027812 */ /* 0x004fca00078eb8ff */
[----:B------:R3:W-:Y:S02]  /*0880*/  STS [UR11+0x8], R2 ;  /* 0x00000802ff007988 */ /* 0x0007e4000800080b */
.L_x_15:
[----:B------:R-:W-:Y:S05]  /*0890*/  @P3 BREAK.RELIABLE B0 ;  /* 0x0000000000003942 */ /* 0x000fea0003800100 */
[----:B------:R-:W-:Y:S05]  /*08a0*/  @P3 BRA `(.L_x_17) ;  /* 0x0000000000243947 */ /* 0x000fea0003800000 */
[----:B------:R-:W4:Y:S01]  /*08b0*/  LDS R3, [UR11+0x8] ;  /* 0x0000080bff037984 */ /* 0x000f220008000800 */
[----:B--23--:R-:W-:-:S05]  /*08c0*/  IMAD.MOV.U32 R2, RZ, RZ, 0x6000 ;  /* 0x00006000ff027424 */ /* 0x00cfca00078e00ff */
[----:B----4-:R-:W-:-:S04]  /*08d0*/  LOP3.LUT R2, R3, 0x6000, R2, 0xd8, !PT ;  /* 0x0000600003027812 */ /* 0x010fc800078ed802 */
[----:B------:R-:W-:-:S05]  /*08e0*/  LOP3.LUT R2, R2, 0x400000, RZ, 0xb8, !PT ;  /* 0x0040000002027812 */ /* 0x000fca00078eb8ff */
[----:B------:R2:W-:Y:S02]  /*08f0*/  STS [UR11+0x8], R2 ;  /* 0x00000802ff007988 */ /* 0x0005e4000800080b */
.L_x_16:
[----:B------:R-:W-:Y:S05]  /*0900*/  BSYNC.RELIABLE B0 ;  /* 0x0000000000007941 */ /* 0x000fea0003800100 */
.L_x_13:
[----:B--2345:R-:W2:Y:S02]  /*0910*/  @!P3 LDS R2, [UR11+0x8] ;  /* 0x0000080bff02b984 */ /* 0x03cea40008000800 */
[----:B--2---:R-:W-:-:S05]  /*0920*/  @!P3 LOP3.LUT R2, R2, 0x8000, RZ, 0xb8, !PT ;  /* 0x000080000202b812 */ /* 0x004fca00078eb8ff */
[----:B------:R4:W-:Y:S02]  /*0930*/  @!P3 STS [UR11+0x8], R2 ;  /* 0x00000802ff00b988 */ /* 0x0009e4000800080b */
.L_x_17:
[----:B------:R-:W-:Y:S05]  /*0940*/  BSYNC.RECONVERGENT B1 ;  /* 0x0000000000017941 */ /* 0x000fea0003800200 */
.L_x_12:
[----:B------:R-:W-:Y:S05]  /*0950*/  WARPSYNC.ALL ;  /* 0x0000000000007948 */ /* 0x000fea0003800000 */
[----:B------:R-:W-:Y:S01]  /*0960*/  NOP ;  /* 0x0000000000007918 */ /* 0x000fe20000000000 */
[----:B------:R-:W-:Y:S05]  /*0970*/  @P0 BRA `(.L_x_18) ;  /* 0x0000000000300947 */ /* 0x000fea0003800000 */
[----:B--234-:R-:W2:Y:S01]  /*0980*/  S2R R2, SR_LANEID ;  /* 0x0000000000027919 */ /* 0x01cea20000000000 */
[----:B------:R-:W-:Y:S05]  /*0990*/  WARPSYNC.ALL ;  /* 0x0000000000007948 */ /* 0x000fea0003800000 */
[----:B------:R-:W-:Y:S01]  /*09a0*/  NOP ;  /* 0x0000000000007918 */ /* 0x000fe20000000000 */
[----:B--2---:R-:W-:-:S05]  /*09b0*/  IMAD.SHL.U32 R5, R2, 0x4, RZ ;  /* 0x0000000402057824 */ /* 0x004fca00078e00ff */
[----:B------:R-:W2:Y:S01]  /*09c0*/  LDS R7, [R5+UR11] ;  /* 0x0000000b05077984 */ /* 0x000ea20008000800 */
[----:B------:R-:W-:-:S05]  /*09d0*/  IADD3 R2, P1, PT, R5, UR8, RZ ;  /* 0x0000000805027c10 */ /* 0x000fca000ff3e0ff */
[----:B------:R-:W-:-:S05]  /*09e0*/  IMAD.X R3, RZ, RZ, UR9, P1 ;  /* 0x00000009ff037e24 */ /* 0x000fca00088e06ff */
[----:B--2---:R5:W2:Y:S01]  /*09f0*/  ATOMG.E.EXCH.STRONG.GPU PT, RZ, [R2], R7 ;  /* 0x0000000702ff73a8 */ /* 0x004aa200041ee100 */
[----:B------:R-:W-:-:S04]  /*0a00*/  DEPBAR {5,4,3,2,1,0} ;  /* 0x0000003f0000791a */ /* 0x000fc80000000000 */
[----:B------:R-:W3:Y:S02]  /*0a10*/  CCTL.E.C.LDCU.IV.DEEP [UR8] ;  /* 0x0000000008007540 */ /* 0x000ee40009c08000 */
[----:B---3--:R5:W-:Y:S01]  /*0a20*/  UTMACCTL.IV [UR8] ;  /* 0x00000000080079b9 */ /* 0x008be20008000000 */
[----:B------:R-:W-:Y:S01]  /*0a30*/  NOP ;  /* 0x0000000000007918 */ /* 0x000fe20000000000 */
.L_x_18:
[----:B------:R-:W-:Y:S05]  /*0a40*/  @P0 BRA `(.L_x_19) ;  /* 0x00000000000c0947 */ /* 0x000fea0003800000 */
[----:B------:R0:W-:Y:S01]  /*0a50*/  UTMACMDFLUSH ;  /* 0x00000000000079b7 */ /* 0x0001e20000000000 */
[----:B------:R-:W-:Y:S05]  /*0a60*/  @P0 BRA `(.L_x_19) ;  /* 0x0000000000040947 */ /* 0x000fea0003800000 */
[----:B------:R-:W-:-:S04]  /*0a70*/  DEPBAR.LE SB0, 0x0 ;  /* 0x000080000000791a */ /* 0x000fc80000000000 */
.L_x_19:
[----:B------:R-:W-:Y:S05]  /*0a80*/  WARPSYNC.ALL ;  /* 0x0000000000007948 */ /* 0x000fea0003800000 */
[----:B------:R-:W-:Y:S01]  /*0a90*/  NOP ;  /* 0x0000000000007918 */ /* 0x000fe20000000000 */
[----:B--2---:R-:W-:Y:S06]  /*0aa0*/  BAR.SYNC.DEFER_BLOCKING 0x0 ;  /* 0x0000000000007b1d */ /* 0x004fec0000010000 */
[----:B------:R-:W-:Y:S02]  /*0ab0*/  BSSY.RECONVERGENT B1, `(.L_x_20) ;  /* 0x000000b000017945 */ /* 0x000fe40003800200 */
[----:B------:R-:W-:Y:S06]  /*0ac0*/  BAR.SYNC.DEFER_BLOCKING 0x0 ;  /* 0x0000000000007b1d */ /* 0x000fec0000010000 */
[----:B------:R2:W-:Y:S01]  /*0ad0*/  @!P0 STS [R10], RZ ;  /* 0x000000ff0a008388 */ /* 0x0005e20000000800 */
[----:B------:R-:W-:Y:S01]  /*0ae0*/  NOP ;  /* 0x0000000000007918 */ /* 0x000fe20000000000 */
[----:B------:R-:W-:Y:S05]  /*0af0*/  @P3 BRA `(.L_x_21) ;  /* 0x0000000000183947 */ /* 0x000fea0003800000 */
[----:B---345:R-:W3:Y:S01]  /*0b00*/  LDS R2, [UR11+0x8] ;  /* 0x0000080bff027984 */ /* 0x038ee20008000800 */
[----:B------:R-:W4:Y:S01]  /*0b10*/  LDC.64 R6, c[0x0][0x388] ;  /* 0x0000e200ff067b82 */ /* 0x000f220000000a00 */
[----:B------:R-:W-:Y:S02]  /*0b20*/  IMAD.MOV.U32 R3, RZ, RZ, 0x70 ;  /* 0x00000070ff037424 */ /* 0x000fe400078e00ff */
[----:B----4-:R4:W-:Y:S03]  /*0b30*/  STS.64 [UR11], R6 ;  /* 0x00000006ff007988 */ /* 0x0109e60008000a0b */
[----:B---3--:R-:W-:-:S05]  /*0b40*/  LOP3.LUT R2, R2, 0x10, R3, 0xd8, !PT ;  /* 0x0000001002027812 */ /* 0x008fca00078ed803 */
[----:B------:R4:W-:Y:S02]  /*0b50*/  STS [UR11+0x8], R2 ;  /* 0x00000802ff007988 */ /* 0x0009e4000800080b */
.L_x_21:
[----:B-----5:R-:W-:Y:S05]  /*0b60*/  BSYNC.RECONVERGENT B1 ;  /* 0x0000000000017941 */ /* 0x020fea0003800200 */
.L_x_20:
[----:B------:R-:W-:Y:S04]  /*0b70*/  BSSY.RECONVERGENT B2, `(.L_x_22) ;  /* 0x000000f000027945 */ /* 0x000fe80003800200 */
[----:B------:R-:W-:Y:S04]  /*0b80*/  BSSY.RELIABLE B1, `(.L_x_23) ;  /* 0x000000c000017945 */ /* 0x000fe80003800100 */
[----:B------:R-:W-:Y:S05]  /*0b90*/  @P3 BRA `(.L_x_24) ;  /* 0x0000000000283947 */ /* 0x000fea0003800000 */
[----:B---34-:R-:W3:Y:S01]  /*0ba0*/  LDS R2, [UR11+0x34] ;  /* 0x0000340bff027984 */ /* 0x018ee20008000800 */
[----:B------:R-:W-:Y:S01]  /*0bb0*/  IMAD.MOV.U32 R3, RZ, RZ, 0x3f000000 ;  /* 0x3f000000ff037424 */ /* 0x000fe200078e00ff */
[----:B------:R-:W-:Y:S05]  /*0bc0*/  @P3 BREAK.RELIABLE B1 ;  /* 0x0000000000013942 */ /* 0x000fea0003800100 */
[----:B---3--:R-:W-:-:S05]  /*0bd0*/  LOP3.LUT R2, R2, 0xff000000, R3, 0xb8, !PT ;  /* 0xff00000002027812 */ /* 0x008fca00078eb803 */
[----:B------:R3:W-:Y:S01]  /*0be0*/  STS [UR11+0x34], R2 ;  /* 0x00003402ff007988 */ /* 0x0007e2000800080b */
[----:B------:R-:W-:Y:S05]  /*0bf0*/  @P3 BRA `(.L_x_25) ;  /* 0x0000000000183947 */ /* 0x000fea0003800000 */
[----:B---3--:R-:W3:Y:S01]  /*0c00*/  LDS R2, [UR11+0x38] ;  /* 0x0000380bff027984 */ /* 0x008ee20008000800 */
[----:B------:R-:W-:-:S05]  /*0c10*/  IMAD.MOV.U32 R3, RZ, RZ, 0xff ;  /* 0x000000ffff037424 */ /* 0x000fca00078e00ff */
[----:B---3--:R-:W-:-:S05]  /*0c20*/  LOP3.LUT R2, R2, 0xff, R3, 0xb8, !PT ;  /* 0x000000ff02027812 */ /* 0x008fca00078eb803 */
[----:B------:R5:W-:Y:S02]  /*0c30*/  STS [UR11+0x38], R2 ;  /* 0x00003802ff007988 */ /* 0x000be4000800080b */
.L_x_24:
[----:B------:R-:W-:Y:S05]  /*0c40*/  BSYNC.RELIABLE B1 ;  /* 0x0000000000017941 */ /* 0x000fea0003800100 */
.L_x_23:
[----:B------:R2:W-:Y:S02]  /*0c50*/  @!P3 STS [UR11+0x20], R11 ;  /* 0x0000200bff00b988 */ /* 0x0005e4000800080b */
.L_x_25:
[----:B------:R-:W-:Y:S05]  /*0c60*/  BSYNC.RECONVERGENT B2 ;  /* 0x0000000000027941 */ /* 0x000fea0003800200 */
.L_x_22:
[----:B------:R-:W-:Y:S05]  /*0c70*/  WARPSYNC.ALL ;  /* 0x0000000000007948 */ /* 0x000fea0003800000 */
[----:B------:R-:W-:Y:S01]  /*0c80*/  NOP ;  /* 0x0000000000007918 */ /* 0x000fe20000000000 */
[----:B------:R-:W2:Y:S01]  /*0c90*/  LDC R5, c[0x0][0x39c] ;  /* 0x0000e700ff057b82 */ /* 0x000ea20000000800 */
[----:B------:R-:W-:Y:S01]  /*0ca0*/  BSSY.RECONVERGENT B2, `(.L_x_26) ;  /* 0x0000010000027945 */ /* 0x000fe20003800200 */
[----:B--2---:R-:W-:-:S05]  /*0cb0*/  VIADD R5, R5, 0xffffffff ;  /* 0xffffffff05057836 */ /* 0x004fca0000000000 */
[----:B------:R2:W-:Y:S01]  /*0cc0*/  @!P3 STS [UR11+0x24], R5 ;  /* 0x00002405ff00b988 */ /* 0x0005e2000800080b */
[----:B------:R-:W-:Y:S05]  /*0cd0*/  @P3 BRA `(.L_x_27) ;  /* 0x0000000000303947 */ /* 0x000fea0003800000 */
[----:B------:R-:W2:Y:S01]  /*0ce0*/  LDS R3, [UR11+0x34] ;  /* 0x0000340bff037984 */ /* 0x000ea20008000800 */
[----:B----4-:R-:W4:Y:S03]  /*0cf0*/  LDC.64 R6, c[0x0][0x3b0] ;  /* 0x0000ec00ff067b82 */ /* 0x010f260000000a00 */
[----:B---3-5:R-:W3:Y:S01]  /*0d00*/  LDS R2, [UR11+0x1c] ;  /* 0x00001c0bff027984 */ /* 0x028ee20008000800 */
        /* <DEDUP_REMOVED lines=9> */
.L_x_27:
[----:B------:R-:W-:Y:S05]  /*0da0*/  BSYNC.RECONVERGENT B2 ;  /* 0x0000000000027941 */ /* 0x000fea0003800200 */
.L_x_26:
[----:B------:R-:W-:Y:S04]  /*0db0*/  BSSY.RECONVERGENT B3, `(.L_x_28) ;  /* 0x000001a000037945 */ /* 0x000fe80003800200 */
[----:B------:R-:W-:Y:S04]  /*0dc0*/  BSSY.RELIABLE B2, `(.L_x_29) ;  /* 0x0000015000027945 */ /* 0x000fe80003800100 */
[----:B------:R-:W-:Y:S05]  /*0dd0*/  @P3 BRA `(.L_x_30) ;  /* 0x0000000000203947 */ /* 0x000fea0003800000 */
[----:B---345:R-:W3:Y:S02]  /*0de0*/  LDS R2, [UR11+0x34] ;  /* 0x0000340bff027984 */ /* 0x038ee40008000800 */
[----:B---3--:R-:W-:-:S05]  /*0df0*/  LOP3.LUT R2, R2, 0x38, RZ, 0xb8, !PT ;  /* 0x0000003802027812 */ /* 0x008fca00078eb8ff */
[----:B------:R3:W-:Y:S01]  /*0e00*/  STS [UR11+0x34], R2 ;  /* 0x00003402ff007988 */ /* 0x0007e2000800080b */
[----:B------:R-:W-:Y:S05]  /*0e10*/  @P3 BRA `(.L_x_31) ;  /* 0x0000000000203947 */ /* 0x000fea0003800000 */
[----:B---3--:R-:W3:Y:S01]  /*0e20*/  LDS R2, [UR11+0x8] ;  /* 0x0000080bff027984 */ /* 0x008ee20008000800 */
[----:B------:R-:W-:-:S05]  /*0e30*/  IMAD.MOV.U32 R3, RZ, RZ, 0x780 ;  /* 0x00000780ff037424 */ /* 0x000fca00078e00ff */
[----:B---3--:R-:W-:-:S05]  /*0e40*/  LOP3.LUT R2, R2, 0x300, R3, 0xd8, !PT ;  /* 0x0000030002027812 */ /* 0x008fca00078ed803 */
[----:B------:R3:W-:Y:S02]  /*0e50*/  STS [UR11+0x8], R2 ;  /* 0x00000802ff007988 */ /* 0x0007e4000800080b */
.L_x_30:
[----:B------:R-:W-:Y:S05]  /*0e60*/  @P3 BRA `(.L_x_32) ;  /* 0x0000000000283947 */ /* 0x000fea0003800000 */
[----:B---345:R-:W3:Y:S02]  /*0e70*/  LDS R2, [UR11+0x8] ;  /* 0x0000080bff027984 */ /* 0x038ee40008000800 */
[----:B---3--:R-:W-:-:S05]  /*0e80*/  LOP3.LUT R2, R2, 0x1800, RZ, 0xb8, !PT ;  /* 0x0000180002027812 */ /* 0x008fca00078eb8ff */
[----:B------:R4:W-:Y:S02]  /*0e90*/  STS [UR11+0x8], R2 ;  /* 0x00000802ff007988 */ /* 0x0009e4000800080b */
.L_x_31:
[----:B------:R-:W-:Y:S05]  /*0ea0*/  @P3 BREAK.RELIABLE B2 ;  /* 0x0000000000023942 */ /* 0x000fea0003800100 */
[----:B------:R-:W-:Y:S05]  /*0eb0*/  @P3 BRA `(.L_x_33) ;  /* 0x0000000000243947 */ /* 0x000fea0003800000 */
[----:B---34-:R-:W3:Y:S01]  /*0ec0*/  LDS R2, [UR11+0x8] ;  /* 0x0000080bff027984 */ /* 0x018ee20008000800 */
[----:B------:R-:W-:-:S05]  /*0ed0*/  IMAD.MOV.U32 R3, RZ, RZ, 0x6000 ;  /* 0x00006000ff037424 */ /* 0x000fca00078e00ff */
[----:B---3--:R-:W-:-:S04]  /*0ee0*/  LOP3.LUT R2, R2, 0x6000, R3, 0xd8, !PT ;  /* 0x0000600002027812 */ /* 0x008fc800078ed803 */
[----:B------:R-:W-:-:S05]  /*0ef0*/  LOP3.LUT R2, R2, 0x400000, RZ, 0xb8, !PT ;  /* 0x0040000002027812 */ /* 0x000fca00078eb8ff */
[----:B------:R3:W-:Y:S02]  /*0f00*/  STS [UR11+0x8], R2 ;  /* 0x00000802ff007988 */ /* 0x0007e4000800080b */
.L_x_32:
[----:B------:R-:W-:Y:S05]  /*0f10*/  BSYNC.RELIABLE B2 ;  /* 0x0000000000027941 */ /* 0x000fea0003800100 */
.L_x_29:
[----:B---345:R-:W3:Y:S02]  /*0f20*/  @!P3 LDS R2, [UR11+0x8] ;  /* 0x0000080bff02b984 */ /* 0x038ee40008000800 */
[----:B---3--:R-:W-:-:S05]  /*0f30*/  @!P3 LOP3.LUT R2, R2, 0x8000, RZ, 0xb8, !PT ;  /* 0x000080000202b812 */ /* 0x008fca00078eb8ff */
[----:B------:R5:W-:Y:S02]  /*0f40*/  @!P3 STS [UR11+0x8], R2 ;  /* 0x00000802ff00b988 */ /* 0x000be4000800080b */
.L_x_33:
[----:B------:R-:W-:Y:S05]  /*0f50*/  BSYNC.RECONVERGENT B3 ;  /* 0x0000000000037941 */ /* 0x000fea0003800200 */
.L_x_28:
[----:B------:R-:W-:Y:S05]  /*0f60*/  WARPSYNC.ALL ;  /* 0x0000000000007948 */ /* 0x000fea0003800000 */
[----:B------:R-:W-:Y:S01]  /*0f70*/  NOP ;  /* 0x0000000000007918 */ /* 0x000fe20000000000 */
[----:B------:R-:W-:-:S04]  /*0f80*/  UIADD3 UR5, UPT, UPT, UR4, 0x80, URZ ;  /* 0x0000008004057890 */ /* 0x000fc8000fffe0ff */
[----:B------:R-:W-:-:S04]  /*0f90*/  UIADD3 UR32, UP0, UPT, UR5, UR12, URZ ;  /* 0x0000000c05207290 */ /* 0x000fc8000ff1e0ff */
[----:B------:R-:W-:Y:S01]  /*0fa0*/  ULEA.HI.X.SX32 UR33, UR5, UR13, 0x1, UP0 ;  /* 0x0000000d05217291 */ /* 0x000fe200080f0eff */
[----:B------:R-:W-:Y:S11]  /*0fb0*/  @P0 BRA `(.L_x_34) ;  /* 0x0000000000300947 */ /* 0x000ff60003800000 */
[----:B---345:R-:W3:Y:S01]  /*0fc0*/  S2R R2, SR_LANEID ;  /* 0x0000000000027919 */ /* 0x038ee20000000000 */
[----:B------:R-:W-:Y:S05]  /*0fd0*/  WARPSYNC.ALL ;  /* 0x0000000000007948 */ /* 0x000fea0003800000 */
[----:B------:R-:W-:Y:S01]  /*0fe0*/  NOP ;  /* 0x0000000000007918 */ /* 0x000fe20000000000 */
[----:B---3--:R-:W-:-:S05]  /*0ff0*/  IMAD.SHL.U32 R6, R2, 0x4, RZ ;  /* 0x0000000402067824 */ /* 0x008fca00078e00ff */
[----:B------:R-:W3:Y:S01]  /*1000*/  LDS R7, [R6+UR11] ;  /* 0x0000000b06077984 */ /* 0x000ee20008000800 */
[----:B------:R-:W-:-:S05]  /*1010*/  IADD3 R2, P1, PT, R6, UR32, RZ ;  /* 0x0000002006027c10 */ /* 0x000fca000ff3e0ff */
[----:B------:R-:W-:-:S05]  /*1020*/  IMAD.X R3, RZ, RZ, UR33, P1 ;  /* 0x00000021ff037e24 */ /* 0x000fca00088e06ff */
[----:B---3--:R3:W4:Y:S01]  /*1030*/  ATOMG.E.EXCH.STRONG.GPU PT, RZ, [R2], R7 ;  /* 0x0000000702ff73a8 */ /* 0x00872200041ee100 */
[----:B------:R-:W-:-:S04]  /*1040*/  DEPBAR {5,4,3,2,1,0} ;  /* 0x0000003f0000791a */ /* 0x000fc80000000000 */
[----:B------:R-:W5:Y:S02]  /*1050*/  CCTL.E.C.LDCU.IV.DEEP [UR32] ;  /* 0x0000000020007540 */ /* 0x000f640009c08000 */
[----:B-----5:R3:W-:Y:S01]  /*1060*/  UTMACCTL.IV [UR32] ;  /* 0x00000000200079b9 */ /* 0x0207e20008000000 */
[----:B------:R-:W-:Y:S01]  /*1070*/  NOP ;  /* 0x0000000000007918 */ /* 0x000fe20000000000 */
.L_x_34:
[----:B------:R-:W-:Y:S05]  /*1080*/  @P0 BRA `(.L_x_35) ;  /* 0x00000000000c0947 */ /* 0x000fea0003800000 */
[----:B------:R0:W-:Y:S01]  /*1090*/  UTMACMDFLUSH ;  /* 0x00000000000079b7 */ /* 0x0001e20000000000 */
[----:B------:R-:W-:Y:S05]  /*10a0*/  @P0 BRA `(.L_x_35) ;  /* 0x0000000000040947 */ /* 0x000fea0003800000 */
[----:B------:R-:W-:-:S04]  /*10b0*/  DEPBAR.LE SB0, 0x0 ;  /* 0x000080000000791a */ /* 0x000fc80000000000 */
.L_x_35:
[----:B------:R-:W-:Y:S05]  /*10c0*/  WARPSYNC.ALL ;  /* 0x0000000000007948 */ /* 0x000fea0003800000 */
[----:B------:R-:W-:Y:S01]  /*10d0*/  NOP ;  /* 0x0000000000007918 */ /* 0x000fe20000000000 */
[----:B----4-:R-:W-:Y:S06]  /*10e0*/  BAR.SYNC.DEFER_BLOCKING 0x0 ;  /* 0x0000000000007b1d */ /* 0x010fec0000010000 */
[----:B------:R-:W-:Y:S02]  /*10f0*/  BSSY.RECONVERGENT B3, `(.L_x_36) ;  /* 0x000000b000037945 */ /* 0x000fe40003800200 */
[----:B------:R-:W-:Y:S06]  /*1100*/  BAR.SYNC.DEFER_BLOCKING 0x0 ;  /* 0x0000000000007b1d */ /* 0x000fec0000010000 */
[----:B------:R4:W-:Y:S01]  /*1110*/  @!P0 STS [R10], RZ ;  /* 0x000000ff0a008388 */ /* 0x0009e20000000800 */
[----:B------:R-:W-:Y:S01]  /*1120*/  NOP ;  /* 0x0000000000007918 */ /* 0x000fe20000000000 */
[----:B------:R-:W-:Y:S05]  /*1130*/  @P3 BRA `(.L_x_37) ;  /* 0x0000000000183947 */ /* 0x000fea0003800000 */
[----:B---3-5:R-:W3:Y:S01]  /*1140*/  LDS R2, [UR11+0x8] ;  /* 0x0000080bff027984 */ /* 0x028ee20008000800 */
[----:B------:R-:W5:Y:S01]  /*1150*/  LDC.64 R6, c[0x0][0x390] ;  /* 0x0000e400ff067b82 */ /* 0x000f620000000a00 */
[----:B------:R-:W-:Y:S02]  /*1160*/  IMAD.MOV.U32 R3, RZ, RZ, 0x70 ;  /* 0x00000070ff037424 */ /* 0x000fe400078e00ff */
[----:B-----5:R5:W-:Y:S03]  /*1170*/  STS.64 [UR11], R6 ;  /* 0x00000006ff007988 */ /* 0x020be60008000a0b */
[----:B---3--:R-:W-:-:S05]  /*1180*/  LOP3.LUT R2, R2, 0x10, R3, 0xd8, !PT ;  /* 0x0000001002027812 */ /* 0x008fca00078ed803 */
[----:B------:R5:W-:Y:S02]  /*1190*/  STS [UR11+0x8], R2 ;  /* 0x00000802ff007988 */ /* 0x000be4000800080b */
.L_x_37:
[----:B---3--:R-:W-:Y:S05]  /*11a0*/  BSYNC.RECONVERGENT B3 ;  /* 0x0000000000037941 */ /* 0x008fea0003800200 */
.L_x_36:
[----:B------:R-:W-:Y:S04]  /*11b0*/  BSSY.RECONVERGENT B4, `(.L_x_38) ;  /* 0x0000011000047945 */ /* 0x000fe80003800200 */
[----:B------:R-:W-:Y:S04]  /*11c0*/  BSSY.RELIABLE B3, `(.L_x_39) ;  /* 0x000000e000037945 */ /* 0x000fe80003800100 */
[----:B------:R-:W-:Y:S05]  /*11d0*/  @P3 BRA `(.L_x_40) ;  /* 0x0000000000243947 */ /* 0x000fea0003800000 */
[----:B-----5:R-:W3:Y:S01]  /*11e0*/  LDS R2, [UR11+0x34] ;  /* 0x0000340bff027984 */ /* 0x020ee20008000800 */
[----:B------:R-:W-:-:S05]  /*11f0*/  IMAD.MOV.U32 R3, RZ, RZ, 0x3f000000 ;  /* 0x3f000000ff037424 */ /* 0x000fca00078e00ff */
[----:B---3--:R-:W-:-:S05]  /*1200*/  LOP3.LUT R2, R2, 0xff000000, R3, 0xb8, !PT ;  /* 0xff00000002027812 */ /* 0x008fca00078eb803 */
[----:B------:R3:W-:Y:S01]  /*1210*/  STS [UR11+0x34], R2 ;  /* 0x00003402ff007988 */ /* 0x0007e2000800080b */
[----:B------:R-:W-:Y:S05]  /*1220*/  @P3 BRA `(.L_x_41) ;  /* 0x00000000001c3947 */ /* 0x000fea0003800000 */
[----:B---3--:R-:W3:Y:S01]  /*1230*/  LDS R2, [UR11+0x38] ;  /* 0x0000380bff027984 */ /* 0x008ee20008000800 */
[----:B------:R-:W-:-:S05]  /*1240*/  IMAD.MOV.U32 R3, RZ, RZ, 0x7f ;  /* 0x0000007fff037424 */ /* 0x000fca00078e00ff */
[----:B---3--:R-:W-:-:S05]  /*1250*/  LOP3.LUT R2, R2, 0xff, R3, 0xb8, !PT ;  /* 0x000000ff02027812 */ /* 0x008fca00078eb803 */
[----:B------:R3:W-:Y:S02]  /*1260*/  STS [UR11+0x38], R2 ;  /* 0x00003802ff007988 */ /* 0x0007e4000800080b */
.L_x_40:
[----:B------:R-:W-:Y:S05]  /*1270*/  @P3 BREAK.RELIABLE B3 ;  /* 0x0000000000033942 */ /* 0x000fea0003800100 */
[----:B------:R-:W-:Y:S05]  /*1280*/  @P3 BRA `(.L_x_42) ;  /* 0x00000000000c3947 */ /* 0x000fea0003800000 */
[----:B------:R2:W-:Y:S02]  /*1290*/  STS [UR11+0x20], R5 ;  /* 0x00002005ff007988 */ /* 0x0005e4000800080b */
.L_x_41:
[----:B------:R-:W-:Y:S05]  /*12a0*/  BSYNC.RELIABLE B3 ;  /* 0x0000000000037941 */ /* 0x000fea0003800100 */
.L_x_39:
[----:B------:R2:W-:Y:S02]  /*12b0*/  @!P3 STS [UR11+0x24], R4 ;  /* 0x00002404ff00b988 */ /* 0x0005e4000800080b */
.L_x_42:
[----:B------:R-:W-:Y:S05]  /*12c0*/  BSYNC.RECONVERGENT B4 ;  /* 0x0000000000047941 */ /* 0x000fea0003800200 */
.L_x_38:
[----:B------:R-:W-:Y:S05]  /*12d0*/  WARPSYNC.ALL ;  /* 0x0000000000007948 */ /* 0x000fea0003800000 */
[----:B------:R-:W-:Y:S01]  /*12e0*/  NOP ;  /* 0x0000000000007918 */ /* 0x000fe20000000000 */
[----:B------:R-:W-:Y:S04]  /*12f0*/  BSSY.RECONVERGENT B4, `(.L_x_43) ;  /* 0x000000e000047945 */ /* 0x000fe80003800200 */
[----:B------:R-:W-:Y:S05]  /*1300*/  @P3 BRA `(.L_x_44) ;  /* 0x0000000000303947 */ /* 0x000fea0003800000 */
[----:B------:R-:W2:Y:S02]  /*1310*/  LDS R3, [UR11+0x34] ;  /* 0x0000340bff037984 */ /* 0x000ea40008000800 */
[----:B--2---:R-:W2:Y:S02]  /*1320*/  LDC.64 R4, c[0x0][0x3b8] ;  /* 0x0000ee00ff047b82 */ /* 0x004ea40000000a00 */
[----:B---3-5:R-:W3:Y:S01]  /*1330*/  LDS R2, [UR11+0x1c] ;  /* 0x00001c0bff027984 */ /* 0x028ee20008000800 */
[C---:B--2---:R-:W-:Y:S01]  /*1340*/  SHF.L.U64.HI R5, R4.reuse, 0x1, R5 ;  /* 0x0000000104057819 */ /* 0x044fe20000010205 */
[----:B------:R-:W-:-:S03]  /*1350*/  IMAD.SHL.U32 R4, R4, 0x2, RZ ;  /* 0x0000000204047824 */ /* 0x000fc600078e00ff */
[--C-:B------:R-:W-:Y:S02]  /*1360*/  SHF.R.U32.HI R7, RZ, 0x4, R5.reuse ;  /* 0x00000004ff077819 */ /* 0x100fe40000011605 */
[----:B------:R-:W-:-:S05]  /*1370*/  SHF.R.U64 R4, R4, 0x4, R5 ;  /* 0x0000000404047819 */ /* 0x000fca0000001205 */
[----:B------:R2:W-:Y:S01]  /*1380*/  STS [UR11+0xc], R4 ;  /* 0x00000c04ff007988 */ /* 0x0005e2000800080b */
[----:B------:R-:W-:Y:S02]  /*1390*/  LOP3.LUT R3, R3, 0x7, RZ, 0xb8, !PT ;  /* 0x0000000703037812 */ /* 0x000fe400078eb8ff */
[----:B---3--:R-:W-:-:S03]  /*13a0*/  LOP3.LUT R2, R2, 0xf, R7, 0xb8, !PT ;  /* 0x0000000f02027812 */ /* 0x008fc600078eb807 */
[----:B------:R2:W-:Y:S04]  /*13b0*/  STS [UR11+0x34], R3 ;  /* 0x00003403ff007988 */ /* 0x0005e8000800080b */
[----:B------:R2:W-:Y:S02]  /*13c0*/  STS [UR11+0x1c], R2 ;  /* 0x00001c02ff007988 */ /* 0x0005e4000800080b */
.L_x_44:
[----:B------:R-:W-:Y:S05]  /*13d0*/  BSYNC.RECONVERGENT B4 ;  /* 0x0000000000047941 */ /* 0x000fea0003800200 */
.L_x_43:
[----:B------:R-:W-:Y:S04]  /*13e0*/  BSSY.RECONVERGENT B5, `(.L_x_45) ;  /* 0x000001a000057945 */ /* 0x000fe80003800200 */
[----:B------:R-:W-:Y:S04]  /*13f0*/  BSSY.RELIABLE B4, `(.L_x_46) ;  /* 0x0000015000047945 */ /* 0x000fe80003800100 */
[----:B------:R-:W-:Y:S05]  /*1400*/  @P3 BRA `(.L_x_47) ;  /* 0x0000000000203947 */ /* 0x000fea0003800000 */
[----:B--23-5:R-:W2:Y:S02]  /*1410*/  LDS R2, [UR11+0x34] ;  /* 0x0000340bff027984 */ /* 0x02cea40008000800 */
[----:B--2---:R-:W-:-:S05]  /*1420*/  LOP3.LUT R2, R2, 0x38, RZ, 0xb8, !PT ;  /* 0x0000003802027812 */ /* 0x004fca00078eb8ff */
[----:B------:R2:W-:Y:S01]  /*1430*/  STS [UR11+0x34], R2 ;  /* 0x00003402ff007988 */ /* 0x0005e2000800080b */
[----:B------:R-:W-:Y:S05]  /*1440*/  @P3 BRA `(.L_x_48) ;  /* 0x0000000000203947 */ /* 0x000fea0003800000 */
[----:B--2---:R-:W2:Y:S01]  /*1450*/  LDS R2, [UR11+0x8] ;  /* 0x0000080bff027984 */ /* 0x004ea20008000800 */
[----:B------:R-:W-:-:S05]  /*1460*/  IMAD.MOV.U32 R3, RZ, RZ, 0x780 ;  /* 0x00000780ff037424 */ /* 0x000fca00078e00ff */
[----:B--2---:R-:W-:-:S05]  /*1470*/  LOP3.LUT R2, R2, 0x300, R3, 0xd8, !PT ;  /* 0x0000030002027812 */ /* 0x004fca00078ed803 */
[----:B------:R2:W-:Y:S02]  /*1480*/  STS [UR11+0x8], R2 ;  /* 0x00000802ff007988 */ /* 0x0005e4000800080b */
.L_x_47:
[----:B------:R-:W-:Y:S05]  /*1490*/  @P3 BRA `(.L_x_49) ;  /* 0x0000000000283947 */ /* 0x000fea0003800000 */
[----:B--23-5:R-:W2:Y:S02]  /*14a0*/  LDS R2, [UR11+0x8] ;  /* 0x0000080bff027984 */ /* 0x02cea40008000800 */
[----:B--2---:R-:W-:-:S05]  /*14b0*/  LOP3.LUT R2, R2, 0x1800, RZ, 0xb8, !PT ;  /* 0x0000180002027812 */ /* 0x004fca00078eb8ff */
[----:B------:R3:W-:Y:S02]  /*14c0*/  STS [UR11+0x8], R2 ;  /* 0x00000802ff007988 */ /* 0x0007e4000800080b */
.L_x_48:
[----:B------:R-:W-:Y:S05]  /*14d0*/  @P3 BREAK.RELIABLE B4 ;  /* 0x0000000000043942 */ /* 0x000fea0003800100 */
[----:B------:R-:W-:Y:S05]  /*14e0*/  @P3 BRA `(.L_x_50) ;  /* 0x0000000000243947 */ /* 0x000fea0003800000 */
[----:B--23--:R-:W2:Y:S01]  /*14f0*/  LDS R2, [UR11+0x8] ;  /* 0x0000080bff027984 */ /* 0x00cea20008000800 */
[----:B------:R-:W-:-:S05]  /*1500*/  IMAD.MOV.U32 R3, RZ, RZ, 0x6000 ;  /* 0x00006000ff037424 */ /* 0x000fca00078e00ff */
[----:B--2---:R-:W-:-:S04]  /*1510*/  LOP3.LUT R2, R2, 0x6000, R3, 0xd8, !PT ;  /* 0x0000600002027812 */ /* 0x004fc800078ed803 */
[----:B------:R-:W-:-:S05]  /*1520*/  LOP3.LUT R2, R2, 0x400000, RZ, 0xb8, !PT ;  /* 0x0040000002027812 */ /* 0x000fca00078eb8ff */
[----:B------:R2:W-:Y:S02]  /*1530*/  STS [UR11+0x8], R2 ;  /* 0x00000802ff007988 */ /* 0x0005e4000800080b */
.L_x_49:
[----:B------:R-:W-:Y:S05]  /*1540*/  BSYNC.RELIABLE B4 ;  /* 0x0000000000047941 */ /* 0x000fea0003800100 */
.L_x_46:
[----:B--23-5:R-:W2:Y:S02]  /*1550*/  @!P3 LDS R2, [UR11+0x8] ;  /* 0x0000080bff02b984 */ /* 0x02cea40008000800 */
[----:B--2---:R-:W-:-:S05]  /*1560*/  @!P3 LOP3.LUT R2, R2, 0x8000, RZ, 0xb8, !PT ;  /* 0x000080000202b812 */ /* 0x004fca00078eb8ff */
[----:B------:R5:W-:Y:S02]  /*1570*/  @!P3 STS [UR11+0x8], R2 ;  /* 0x00000802ff00b988 */ /* 0x000be4000800080b */
.L_x_50:
[----:B------:R-:W-:Y:S05]  /*1580*/  BSYNC.RECONVERGENT B5 ;  /* 0x0000000000057941 */ /* 0x000fea0003800200 */
.L_x_45:
[----:B------:R-:W-:Y:S05]  /*1590*/  WARPSYNC.ALL ;  /* 0x0000000000007948 */ /* 0x000fea0003800000 */
[----:B------:R-:W-:Y:S01]  /*15a0*/  NOP ;  /* 0x0000000000007918 */ /* 0x000fe20000000000 */
[----:B------:R-:W-:-:S04]  /*15b0*/  UIADD3 UR4, UPT, UPT, UR4, 0x100, URZ ;  /* 0x0000010004047890 */ /* 0x000fc8000fffe0ff */
[----:B------:R-:W-:-:S04]  /*15c0*/  UIADD3 UR12, UP0, UPT, UR4, UR12, URZ ;  /* 0x0000000c040c7290 */ /* 0x000fc8000ff1e0ff */
[----:B------:R-:W-:Y:S01]  /*15d0*/  ULEA.HI.X.SX32 UR13, UR4, UR13, 0x1, UP0 ;  /* 0x0000000d040d7291 */ /* 0x000fe200080f0eff */
[----:B------:R-:W-:Y:S11]  /*15e0*/  @P0 BRA `(.L_x_51) ;  /* 0x0000000000300947 */ /* 0x000ff60003800000 */
[----:B--23-5:R-:W2:Y:S01]  /*15f0*/  S2R R2, SR_LANEID ;  /* 0x0000000000027919 */ /* 0x02cea20000000000 */
[----:B------:R-:W-:Y:S05]  /*1600*/  WARPSYNC.ALL ;  /* 0x0000000000007948 */ /* 0x000fea0003800000 */
[----:B------:R-:W-:Y:S01]  /*1610*/  NOP ;  /* 0x0000000000007918 */ /* 0x000fe20000000000 */
[----:B--2---:R-:W-:-:S05]  /*1620*/  IMAD.SHL.U32 R4, R2, 0x4, RZ ;  /* 0x0000000402047824 */ /* 0x004fca00078e00ff */
[----:B------:R-:W2:Y:S01]  /*1630*/  LDS R5, [R4+UR11] ;  /* 0x0000000b04057984 */ /* 0x000ea20008000800 */
[----:B------:R-:W-:-:S05]  /*1640*/  IADD3 R2, P1, PT, R4, UR12, RZ ;  /* 0x0000000c04027c10 */ /* 0x000fca000ff3e0ff */
[----:B------:R-:W-:-:S05]  /*1650*/  IMAD.X R3, RZ, RZ, UR13, P1 ;  /* 0x0000000dff037e24 */ /* 0x000fca00088e06ff */
[----:B--2---:R2:W3:Y:S01]  /*1660*/  ATOMG.E.EXCH.STRONG.GPU PT, RZ, [R2], R5 ;  /* 0x0000000502ff73a8 */ /* 0x0044e200041ee100 */
[----:B------:R-:W-:-:S04]  /*1670*/  DEPBAR {5,4,3,2,1,0} ;  /* 0x0000003f0000791a */ /* 0x000fc80000000000 */
[----:B------:R-:W5:Y:S02]  /*1680*/  CCTL.E.C.LDCU.IV.DEEP [UR12] ;  /* 0x000000000c007540 */ /* 0x000f640009c08000 */
[----:B-----5:R2:W-:Y:S01]  /*1690*/  UTMACCTL.IV [UR12] ;  /* 0x000000000c0079b9 */ /* 0x0205e20008000000 */
[----:B------:R-:W-:Y:S01]  /*16a0*/  NOP ;  /* 0x0000000000007918 */ /* 0x000fe20000000000 */
.L_x_51:
[----:B------:R-:W-:Y:S05]  /*16b0*/  @P0 BRA `(.L_x_52) ;  /* 0x00000000000c0947 */ /* 0x000fea0003800000 */
[----:B------:R0:W-:Y:S01]  /*16c0*/  UTMACMDFLUSH ;  /* 0x00000000000079b7 */ /* 0x0001e20000000000 */
[----:B------:R-:W-:Y:S05]  /*16d0*/  @P0 BRA `(.L_x_52) ;  /* 0x0000000000040947 */ /* 0x000fea0003800000 */
[----:B------:R-:W-:-:S04]  /*16e0*/  DEPBAR.LE SB0, 0x0 ;  /* 0x000080000000791a */ /* 0x000fc80000000000 */
.L_x_52:
[----:B------:R-:W-:Y:S05]  /*16f0*/  WARPSYNC.ALL ;  /* 0x0000000000007948 */ /* 0x000fea0003800000 */
[----:B------:R-:W-:Y:S01]  /*1700*/  NOP ;  /* 0x0000000000007918 */ /* 0x000fe20000000000 */
[----:B---3--:R-:W-:Y:S01]  /*1710*/  BAR.SYNC.DEFER_BLOCKING 0x0 ;  /* 0x0000000000007b1d */ /* 0x008fe20000010000 */
[----:B--2--5:R-:W-:Y:S01]  /*1720*/  SHF.R.U32.HI R2, RZ, 0x5, R0 ;  /* 0x00000005ff027819 */ /* 0x024fe20000011600 */
[----:B------:R-:W-:-:S03]  /*1730*/  USHF.L.U32 UR7, UR7, 0x8, URZ ;  /* 0x0000000807077899 */ /* 0x000fc600080006ff */
[----:B------:R-:W-:Y:S01]  /*1740*/  R2UR UR14, R2 ;  /* 0x00000000020e72ca */ /* 0x000fe200000e0000 */
[----:B------:R-:W-:Y:S01]  /*1750*/  VOTEU.ALL UP0, P3 ;  /* 0x0000000000ff7886 */ /* 0x000fe20001800000 */
[----:B------:R-:W-:Y:S01]  /*1760*/  UMOV UR4, 0x1 ;  /* 0x0000000100047882 */ /* 0x000fe20000000000 */
[----:B------:R-:W-:Y:S01]  /*1770*/  VOTEU.ALL UP1, P3 ;  /* 0x0000000000ff7886 */ /* 0x000fe20001820000 */
[----:B------:R-:W-:Y:S02]  /*1780*/  BSSY.RECONVERGENT B5, `(.L_x_53) ;  /* 0x0000018000057945 */ /* 0x000fe40003800200 */
[----:B------:R-:W-:-:S04]  /*1790*/  @!UP0 UIADD3 UR16, UPT, UPT, -UR4, 0x100000, URZ ;  /* 0x0010000004108890 */ /* 0x000fc8000fffe1ff */
[----:B------:R-:W-:Y:S02]  /*17a0*/  @!UP0 USHF.L.U32 UR17, UR16, 0xb, URZ ;  /* 0x0000000b10118899 */ /* 0x000fe400080006ff */
[----:B------:R-:W-:Y:S02]  /*17b0*/  @!UP0 USHF.L.U32 UR16, UR16, 0x1, URZ ;  /* 0x0000000110108899 */ /* 0x000fe400080006ff */
[----:B------:R-:W-:-:S04]  /*17c0*/  @!UP0 UIADD3 UR4, UPT, UPT, -UR4, 0x100000, URZ ;  /* 0x0010000004048890 */ /* 0x000fc8000fffe1ff */
[----:B------:R-:W-:Y:S02]  /*17d0*/  @!UP0 USHF.L.U32 UR5, UR4, 0xb, URZ ;  /* 0x0000000b04058899 */ /* 0x000fe400080006ff */
[----:B------:R-:W-:Y:S01]  /*17e0*/  @!UP0 USHF.L.U32 UR4, UR4, 0x1, URZ ;  /* 0x0000000104048899 */ /* 0x000fe200080006ff */
[----:B------:R-:W-:Y:S01]  /*17f0*/  VOTEU.ALL UP0, P3 ;  /* 0x0000000000ff7886 */ /* 0x000fe20001800000 */
[----:B------:R-:W2:Y:S04]  /*1800*/  FENCE.VIEW.ASYNC.S ;  /* 0x00000000000073c6 */ /* 0x000ea80000000000 */
[----:B--2---:R2:W3:Y:S06]  /*1810*/  @!UP0 SYNCS.EXCH.64 URZ, [UR11+0x48000], UR16 ;  /* 0x048000100bff85b2 */ /* 0x0044ec0008000100 */
[----:B------:R2:W3:Y:S02]  /*1820*/  @!UP1 SYNCS.EXCH.64 URZ, [UR11+0x48020], UR4 ;  /* 0x048020040bff95b2 */ /* 0x0004e40008000100 */
[----:B---3--:R-:W-:Y:S06]  /*1830*/  BAR.SYNC.DEFER_BLOCKING 0x0 ;  /* 0x0000000000007b1d */ /* 0x008fec0000010000 */
[----:B------:R-:W-:Y:S05]  /*1840*/  @P3 BRA `(.L_x_54) ;  /* 0x00000000002c3947 */ /* 0x000fea0003800000 */
[----:B--2---:R-:W-:Y:S02]  /*1850*/  UMOV UR4, 0x1 ;  /* 0x0000000100047882 */ /* 0x004fe40000000000 */
[----:B------:R-:W-:-:S04]  /*1860*/  UIADD3 UR16, UPT, UPT, -UR4, 0x100000, URZ ;  /* 0x0010000004107890 */ /* 0x000fc8000fffe1ff */
[----:B------:R-:W-:Y:S02]  /*1870*/  USHF.L.U32 UR17, UR16, 0xb, URZ ;  /* 0x0000000b10117899 */ /* 0x000fe400080006ff */
[----:B------:R-:W-:Y:S02]  /*1880*/  USHF.L.U32 UR16, UR16, 0x1, URZ ;  /* 0x0000000110107899 */ /* 0x000fe400080006ff */
[----:B------:R-:W-:-:S04]  /*1890*/  UIADD3 UR4, UPT, UPT, -UR4, 0x100000, URZ ;  /* 0x0010000004047890 */ /* 0x000fc8000fffe1ff */
[----:B------:R-:W-:Y:S02]  /*18a0*/  USHF.L.U32 UR5, UR4, 0xb, URZ ;  /* 0x0000000b04057899 */ /* 0x000fe400080006ff */
[----:B------:R-:W-:Y:S01]  /*18b0*/  USHF.L.U32 UR4, UR4, 0x1, URZ ;  /* 0x0000000104047899 */ /* 0x000fe200080006ff */
[----:B------:R-:W2:Y:S03]  /*18c0*/  FENCE.VIEW.ASYNC.S ;  /* 0x00000000000073c6 */ /* 0x000ea60000000000 */
[----:B--2---:R3:W5:Y:S08]  /*18d0*/  SYNCS.EXCH.64 URZ, [UR11+0x48008], UR16 ;  /* 0x048008100bff75b2 */ /* 0x0047700008000100 */
[----:B------:R3:W2:Y:S02]  /*18e0*/  SYNCS.EXCH.64 URZ, [UR11+0x48028], UR4 ;  /* 0x048028040bff75b2 */ /* 0x0006a40008000100 */
[----:B---3--:R-:W-:Y:S01]  /*18f0*/  NOP ;  /* 0x0000000000007918 */ /* 0x008fe20000000000 */
.L_x_54:
[----:B--2---:R-:W-:Y:S05]  /*1900*/  BSYNC.RECONVERGENT B5 ;  /* 0x0000000000057941 */ /* 0x004fea0003800200 */
.L_x_53:
[----:B-----5:R-:W-:Y:S01]  /*1910*/  BAR.SYNC.DEFER_BLOCKING 0x0 ;  /* 0x0000000000007b1d */ /* 0x020fe20000010000 */
[----:B------:R-:W-:Y:S01]  /*1920*/  UIADD3 UR6, UPT, UPT, UR11, 0x48020, URZ ;  /* 0x000480200b067890 */ /* 0x000fe2000fffe0ff */
[----:B------:R-:W-:Y:S01]  /*1930*/  ISETP.GE.AND P0, PT, R12, 0x1, PT ;  /* 0x000000010c00780c */ /* 0x000fe20003f06270 */
[----:B------:R-:W-:-:S03]  /*1940*/  USHF.L.U32 UR23, UR15, 0x7, URZ ;  /* 0x000000070f177899 */ /* 0x000fc600080006ff */
[----:B------:R-:W-:Y:S04]  /*1950*/  BSSY.RECONVERGENT B5, `(.L_x_55) ;  /* 0x000000d000057945 */ /* 0x000fe80003800200 */
[----:B------:R-:W-:Y:S05]  /*1960*/  @P3 BRA `(.L_x_56) ;  /* 0x00000000002c3947 */ /* 0x000fea0003800000 */
[----:B------:R-:W-:Y:S02]  /*1970*/  UMOV UR4, 0x1 ;  /* 0x0000000100047882 */ /* 0x000fe40000000000 */
[----:B------:R-:W-:-:S04]  /*1980*/  UIADD3 UR16, UPT, UPT, -UR4, 0x100000, URZ ;  /* 0x0010000004107890 */ /* 0x000fc8000fffe1ff */
[----:B------:R-:W-:Y:S02]  /*1990*/  USHF.L.U32 UR17, UR16, 0xb, URZ ;  /* 0x0000000b10117899 */ /* 0x000fe400080006ff */
[----:B------:R-:W-:Y:S02]  /*19a0*/  USHF.L.U32 UR16, UR16, 0x1, URZ ;  /* 0x0000000110107899 */ /* 0x000fe400080006ff */
[----:B------:R-:W-:-:S04]  /*19b0*/  UIADD3 UR4, UPT, UPT, -UR4, 0x100000, URZ ;  /* 0x0010000004047890 */ /* 0x000fc8000fffe1ff */
[----:B------:R-:W-:Y:S02]  /*19c0*/  USHF.L.U32 UR5, UR4, 0xb, URZ ;  /* 0x0000000b04057899 */ /* 0x000fe400080006ff */
[----:B------:R-:W-:Y:S01]  /*19d0*/  USHF.L.U32 UR4, UR4, 0x1, URZ ;  /* 0x0000000104047899 */ /* 0x000fe200080006ff */
[----:B------:R-:W2:Y:S03]  /*19e0*/  FENCE.VIEW.ASYNC.S ;  /* 0x00000000000073c6 */ /* 0x000ea60000000000 */
[----:B--2---:R2:W3:Y:S08]  /*19f0*/  SYNCS.EXCH.64 URZ, [UR11+0x48010], UR16 ;  /* 0x048010100bff75b2 */ /* 0x0044f00008000100 */
[----:B------:R2:W5:Y:S01]  /*1a00*/  SYNCS.EXCH.64 URZ, [UR11+0x48030], UR4 ;  /* 0x048030040bff75b2 */ /* 0x0005620008000100 */
[----:B------:R-:W-:Y:S01]  /*1a10*/  NOP ;  /* 0x0000000000007918 */ /* 0x000fe20000000000 */
.L_x_56:
[----:B--2---:R-:W-:Y:S05]  /*1a20*/  BSYNC.RECONVERGENT B5 ;  /* 0x0000000000057941 */ /* 0x004fea0003800200 */
.L_x_55:
[----:B------:R-:W-:Y:S05]  /*1a30*/  @!P0 BRA `(.L_x_57) ;  /* 0x0000000c00508947 */ /* 0x000fea0003800000 */
[----:B---3-5:R-:W-:Y:S01]  /*1a40*/  BAR.SYNC.DEFER_BLOCKING 0x0 ;  /* 0x0000000000007b1d */ /* 0x028fe20000010000 */
[----:B------:R-:W-:Y:S01]  /*1a50*/  ELECT P1, URZ, PT ;  /* 0x0000000000ff782f */ /* 0x000fe20003820000 */
[----:B------:R-:W-:Y:S01]  /*1a60*/  @!P3 IMAD.MOV.U32 R2, RZ, RZ, 0x18000 ;  /* 0x00018000ff02b424 */ /* 0x000fe200078e00ff */
[----:B------:R-:W-:Y:S02]  /*1a70*/  ULOP3.LUT UR4, UR14, 0x1, URZ, 0xc0, !UPT ;  /* 0x000000010e047892 */ /* 0x000fe4000f8ec0ff */
[C---:B------:R-:W-:Y:S02]  /*1a80*/  ISETP.LT.U32.AND P1, PT, R132.reuse, 0x40, P1 ;  /* 0x000000408400780c */ /* 0x040fe40000f21070 */
[----:B------:R-:W-:Y:S01]  /*1a90*/  ELECT P0, URZ, PT ;  /* 0x0000000000ff782f */ /* 0x000fe20003800000 */
[----:B------:R-:W-:Y:S02]  /*1aa0*/  ULEA UR5, UR4, UR11, 0xe ;  /* 0x0000000b04057291 */ /* 0x000fe4000f8e70ff */
[----:B------:R-:W-:Y:S01]  /*1ab0*/  USHF.L.U32 UR22, UR4, 0x6, URZ ;  /* 0x0000000604167899 */ /* 0x000fe200080006ff */
[----:B------:R-:W-:Y:S01]  /*1ac0*/  ISETP.LT.U32.AND P0, PT, R132, 0x40, P0 ;  /* 0x000000408400780c */ /* 0x000fe20000701070 */
[----:B------:R-:W-:Y:S01]  /*1ad0*/  ULEA UR16, UR4, UR5, 0xe ;  /* 0x0000000504107291 */ /* 0x000fe2000f8e70ff */
[----:B------:R-:W-:-:S04]  /*1ae0*/  UMOV UR19, UR7 ;  /* 0x0000000700137c82 */ /* 0x000fc80008000000 */
[----:B------:R-:W-:Y:S01]  /*1af0*/  UMOV UR18, UR22 ;  /* 0x0000001600127c82 */ /* 0x000fe20008000000 */
[----:B------:R-:W-:Y:S01]  /*1b00*/  VOTEU.ANY UP0, P1 ;  /* 0x0000000000ff7886 */ /* 0x000fe20000800100 */
[----:B------:R-:W-:-:S04]  /*1b10*/  VOTEU.ANY UP2, P1 ;  /* 0x0000000000ff7886 */ /* 0x000fc80000840100 */
[----:B------:R-:W-:Y:S01]  /*1b20*/  @UP0 UIADD3 UR20, UPT, UPT, UR5, 0x30000, URZ ;  /* 0x0003000005140890 */ /* 0x000fe2000fffe0ff */
[----:B------:R2:W-:Y:S01]  /*1b30*/  @!P3 SYNCS.ARRIVE.TRANS64 RZ, [UR11+0x48000], R2 ;  /* 0x04800002ffffb9a7 */ /* 0x0005e2000800000b */
[----:B------:R-:W-:Y:S01]  /*1b40*/  @UP0 UIADD3 UR21, UPT, UPT, UR11, 0x48000, URZ ;  /* 0x000480000b150890 */ /* 0x000fe2000fffe0ff */
[----:B------:R-:W-:Y:S06]  /*1b50*/  BAR.SYNC.DEFER_BLOCKING 0x0 ;  /* 0x0000000000007b1d */ /* 0x000fec0000010000 */
[----:B------:R-:W-:Y:S01]  /*1b60*/  VOTEU.ANY UP1, P0 ;  /* 0x0000000000ff7886 */ /* 0x000fe20000020100 */
[----:B------:R-:W-:-:S04]  /*1b70*/  VOTEU.ANY UP0, P0 ;  /* 0x0000000000ff7886 */ /* 0x000fc80000000100 */
[----:B------:R-:W-:Y:S01]  /*1b80*/  @UP1 UIADD3 UR17, UPT, UPT, UR11, 0x48000, URZ ;  /* 0x000480000b111890 */ /* 0x000fe2000fffe0ff */
[----:B------:R2:W-:Y:S01]  /*1b90*/  @UP2 UTMALDG.2D [UR20], [UR8] ;  /* 0x00000014080025b4 */ /* 0x0005e20008008000 */
[----:B------:R3:W-:Y:S06]  /*1ba0*/  MEMBAR.ALL.CTA ;  /* 0x0000000000007992 */ /* 0x0007ec0000008000 */
[----:B---3--:R-:W3:Y:S02]  /*1bb0*/  FENCE.VIEW.ASYNC.S ;  /* 0x00000000000073c6 */ /* 0x008ee40000000000 */
[----:B---3--:R-:W-:Y:S06]  /*1bc0*/  BAR.SYNC.DEFER_BLOCKING 0x0 ;  /* 0x0000000000007b1d */ /* 0x008fec0000010000 */
[----:B------:R2:W-:Y:S01]  /*1bd0*/  @UP0 UTMALDG.2D [UR16], [UR32] ;  /* 0x00000010200005b4 */ /* 0x0005e20008008000 */
[----:B------:R-:W-:Y:S01]  /*1be0*/  UISETP.NE.U32.AND UP0, UPT, UR14, URZ, UPT ;  /* 0x000000ff0e00728c */ /* 0x000fe2000bf05070 */
[----:B------:R-:W-:Y:S06]  /*1bf0*/  BAR.SYNC.DEFER_BLOCKING 0x0 ;  /* 0x0000000000007b1d */ /* 0x000fec0000010000 */
[----:B------:R-:W3:Y:S02]  /*1c00*/  SYNCS.PHASECHK.TRANS64.TRYWAIT P0, [UR11+0x48000], RZ ;  /* 0x048000ffff0075a7 */ /* 0x000ee4000800110b */
[----:B--23--:R-:W-:Y:S05]  /*1c10*/  @!P0 BRA `(.L_x_58) ;  /* 0x0000001400948947 */ /* 0x00cfea0003800000 */
.L_x_74:
[----:B------:R-:W-:Y:S05]  /*1c20*/  BRA.U UP0, `(.L_x_59) ;  /* 0x0000000100c87547 */ /* 0x000fea000b800000 */
[----:B------:R-:W-:Y:S02]  /*1c30*/  USHF.R.U32.HI UR16, URZ, 0x4, UR11 ;  /* 0x00000004ff107899 */ /* 0x000fe4000801160b */
[----:B------:R-:W-:Y:S02]  /*1c40*/  UIADD3 UR15, UPT, UPT, UR11, 0x30000, URZ ;  /* 0x000300000b0f7890 */ /* 0x000fe4000fffe0ff */
[----:B------:R-:W-:Y:S02]  /*1c50*/  USGXT.U32 UR16, UR16, 0xe ;  /* 0x0000000e1010789a */ /* 0x000fe40008000000 */
[----:B------:R-:W-:Y:S02]  /*1c60*/  USHF.R.U32.HI UR15, URZ, 0x4, UR15 ;  /* 0x00000004ff0f7899 */ /* 0x000fe4000801160f */
[----:B------:R-:W-:Y:S02]  /*1c70*/  UIADD3 UR48, UP0, UPT, UR16, 0x2, URZ ;  /* 0x0000000210307890 */ /* 0x000fe4000ff1e0ff */
[----:B------:R-:W-:Y:S01]  /*1c80*/  USGXT.U32 UR18, UR15, 0xe ;  /* 0x0000000e0f12789a */ /* 0x000fe20008000000 */
[----:B------:R-:W-:Y:S01]  /*1c90*/  UMOV UR5, URZ ;  /* 0x000000ff00057c82 */ /* 0x000fe20008000000 */
[----:B------:R-:W-:Y:S01]  /*1ca0*/  UMOV UR4, URZ ;  /* 0x000000ff00047c82 */ /* 0x000fe20008000000 */
[----:B------:R-:W-:-:S02]  /*1cb0*/  UIADD3.X UR49, UPT, UPT, UR5, 0x40004040, URZ, UP0, !UPT ;  /* 0x4000404005317890 */ /* 0x000fc400087fe4ff */
[----:B------:R-:W-:Y:S02]  /*1cc0*/  UIADD3 UR50, UP0, UPT, UR18, 0x2, URZ ;  /* 0x0000000212327890 */ /* 0x000fe4000ff1e0ff */
[----:B------:R-:W-:Y:S02]  /*1cd0*/  UIADD3.64 UR24, UPT, UPT, UR48, 0x2, URZ ;  /* 0x0000000230187897 */ /* 0x000fe4000fffe0ff */
[----:B------:R-:W-:Y:S02]  /*1ce0*/  UIADD3.X UR51, UPT, UPT, UR4, 0x40004040, URZ, UP0, !UPT ;  /* 0x4000404004337890 */ /* 0x000fe400087fe4ff */
[----:B------:R-:W-:Y:S02]  /*1cf0*/  UIADD3.64 UR28, UPT, UPT, UR48, 0x4, URZ ;  /* 0x00000004301c7897 */ /* 0x000fe4000fffe0ff */
[----:B------:R-:W-:Y:S02]  /*1d00*/  UIADD3.64 UR4, UPT, UPT, UR50, 0x2, URZ ;  /* 0x0000000232047897 */ /* 0x000fe4000fffe0ff */
[----:B------:R-:W-:-:S02]  /*1d10*/  UIADD3.64 UR26, UPT, UPT, UR50, 0x4, URZ ;  /* 0x00000004321a7897 */ /* 0x000fc4000fffe0ff */
[----:B------:R-:W-:Y:S02]  /*1d20*/  UIADD3.64 UR34, UPT, UPT, UR48, 0x7fe, URZ ;  /* 0x000007fe30227897 */ /* 0x000fe4000fffe0ff */
[----:B------:R-:W-:Y:S02]  /*1d30*/  UIADD3.64 UR30, UPT, UPT, UR50, 0x3fe, URZ ;  /* 0x000003fe321e7897 */ /* 0x000fe4000fffe0ff */
[----:B------:R-:W-:Y:S02]  /*1d40*/  UIADD3.64 UR38, UPT, UPT, UR48, 0x800, URZ ;  /* 0x0000080030267897 */ /* 0x000fe4000fffe0ff */
[----:B------:R-:W-:Y:S02]  /*1d50*/  UIADD3.64 UR36, UPT, UPT, UR50, 0x400, URZ ;  /* 0x0000040032247897 */ /* 0x000fe4000fffe0ff */
[----:B------:R-:W-:Y:S02]  /*1d60*/  UIADD3.64 UR42, UPT, UPT, UR48, 0x802, URZ ;  /* 0x00000802302a7897 */ /* 0x000fe4000fffe0ff */
[----:B------:R-:W-:Y:S01]  /*1d70*/  UIADD3.64 UR40, UPT, UPT, UR50, 0x402, URZ ;  /* 0x0000040232287897 */ /* 0x000fe2000fffe0ff */
[----:B------:R-:W-:Y:S01]  /*1d80*/  UMOV UR20, 0x0 ;  /* 0x0000000000147882 */ /* 0x000fe20000000000 */
[----:B------:R-:W-:Y:S01]  /*1d90*/  UMOV UR21, 0x8400010 ;  /* 0x0840001000157882 */ /* 0x000fe20000000000 */
[----:B------:R-:W-:Y:S01]  /*1da0*/  UIADD3.64 UR46, UPT, UPT, UR48, 0x804, URZ ;  /* 0x00000804302e7897 */ /* 0x000fe2000fffe0ff */
[----:B------:R-:W-:Y:S01]  /*1db0*/  UMOV UR17, 0x40004040 ;  /* 0x4000404000117882 */ /* 0x000fe20000000000 */
[----:B------:R-:W-:Y:S01]  /*1dc0*/  UIADD3.64 UR44, UPT, UPT, UR50, 0x404, URZ ;  /* 0x00000404322c7897 */ /* 0x000fe2000fffe0ff */
[----:B------:R-:W-:Y:S01]  /*1dd0*/  UMOV UR19, 0x40004040 ;  /* 0x4000404000137882 */ /* 0x000fe20000000000 */
[----:B------:R-:W-:Y:S01]  /*1de0*/  UMOV UR52, 0x0 ;  /* 0x0000000000347882 */ /* 0x000fe20000000000 */
[----:B------:R-:W-:Y:S01]  /*1df0*/  UMOV UR53, 0x8400010 ;  /* 0x0840001000357882 */ /* 0x000fe20000000000 */
[----:B------:R-:W-:Y:S01]  /*1e00*/  UMOV UR54, 0x0 ;  /* 0x0000000000367882 */ /* 0x000fe20000000000 */
[----:B------:R-:W-:Y:S01]  /*1e10*/  UMOV UR55, 0x8400010 ;  /* 0x0840001000377882 */ /* 0x000fe20000000000 */
[----:B------:R2:W-:Y:S01]  /*1e20*/  UTCHMMA gdesc[UR18], gdesc[UR16], tmem[UR10], tmem[UR20], idesc[UR21], !UPT ;  /* 0x00ff1410120075ea */ /* 0x0005e2000f80000a */
[----:B------:R-:W-:Y:S01]  /*1e30*/  UMOV UR56, 0x0 ;  /* 0x0000000000387882 */ /* 0x000fe20000000000 */
[----:B------:R-:W-:Y:S01]  /*1e40*/  UMOV UR57, 0x8400010 ;  /* 0x0840001000397882 */ /* 0x000fe20000000000 */
[----:B------:R2:W-:Y:S01]  /*1e50*/  UTCHMMA gdesc[UR50], gdesc[UR48], tmem[UR10], tmem[UR52], idesc[UR53], UPT ;  /* 0x00ff3430320075ea */ /* 0x0005e2000b80000a */
        /* <DEDUP_REMOVED lines=12> */
[----:B------:R2:W-:Y:S01]  /*1f20*/  UTCHMMA gdesc[UR40], gdesc[UR42], tmem[UR10], tmem[UR62], idesc[UR63], UPT ;  /* 0x00ff3e2a280075ea */ /* 0x0005e2000b80000a */
[----:B------:R2:W-:Y:S01]  /*1f30*/  UTCHMMA gdesc[UR44], gdesc[UR46], tmem[UR10], tmem[UR64], idesc[UR65], UPT ;  /* 0x00ff402e2c0075ea */ /* 0x0005e2000b80000a */
[----:B------:R-:W-:Y:S01]  /*1f40*/  NOP ;  /* 0x0000000000007918 */ /* 0x000fe20000000000 */
.L_x_59:
[----:B------:R-:W-:Y:S01]  /*1f50*/  ELECT P0, URZ, PT ;  /* 0x0000000000ff782f */ /* 0x000fe20003800000 */
[----:B--2---:R-:W-:Y:S01]  /*1f60*/  UMOV UR4, UR6 ;  /* 0x0000000600047c82 */ /* 0x004fe20008000000 */
[----:B------:R-:W-:Y:S02]  /*1f70*/  UMOV UR5, URZ ;  /* 0x000000ff00057c82 */ /* 0x000fe40008000000 */
[----:B------:R-:W-:-:S13]  /*1f80*/  ISETP.LT.U32.AND P0, PT, R132, 0x20, P0 ;  /* 0x000000208400780c */ /* 0x000fda0000701070 */
[----:B------:R-:W-:Y:S01]  /*1f90*/  VOTEU.ANY UP0, P0 ;  /* 0x0000000000ff7886 */ /* 0x000fe20000000100 */
[----:B------:R-:W-:Y:S01]  /*1fa0*/  VOTEU.ANY UP1, P0 ;  /* 0x0000000000ff7886 */ /* 0x000fe20000020100 */
[----:B------:R-:W-:-:S03]  /*1fb0*/  ISETP.GE.U32.AND P0, PT, R12, 0x81, PT ;  /* 0x000000810c00780c */ /* 0x000fc60003f06070 */
[----:B------:R-:W-:Y:S02]  /*1fc0*/  @UP0 UMOV UR4, UR4 ;  /* 0x0000000400040c82 */ /* 0x000fe40008000000 */
[----:B------:R2:W-:Y:S01]  /*1fd0*/  @UP1 UTCBAR [UR4], URZ ;  /* 0x000000ff040013e9 */ /* 0x0005e200080000ff */
[----:B------:R-:W-:Y:S06]  /*1fe0*/  BAR.SYNC.DEFER_BLOCKING 0x0 ;  /* 0x0000000000007b1d */ /* 0x000fec0000010000 */
[----:B------:R-:W3:Y:S02]  /*1ff0*/  SYNCS.PHASECHK.TRANS64.TRYWAIT P1, [UR11+0x48020], RZ ;  /* 0x048020ffff0075a7 */ /* 0x000ee4000802110b */
[----:B--23--:R-:W-:Y:S05]  /*2000*/  @!P1 BRA `(.L_x_60) ;  /* 0x0000001000a49947 */ /* 0x00cfea0003800000 */
.L_x_75:
[----:B------:R-:W-:Y:S01]  /*2010*/  IMAD.MOV.U32 R2, RZ, RZ, RZ ;  /* 0x000000ffff027224 */ /* 0x000fe200078e00ff */
[----:B------:R-:W-:Y:S06]  /*2020*/  @!P0 BRA `(.L_x_57) ;  /* 0x0000000400d48947 */ /* 0x000fec0003800000 */
[----:B------:R-:W2:Y:S01]  /*2030*/  LDCU UR34, c[0x0][0x3a0] ;  /* 0x00007400ff2277ac */ /* 0x000ea20008000800 */
[----:B------:R-:W-:Y:S01]  /*2040*/  UMOV UR35, 0x80 ;  /* 0x0000008000237882 */ /* 0x000fe20000000000 */
[----:B------:R-:W-:-:S05]  /*2050*/  UMOV UR15, 0x1 ;  /* 0x00000001000f7882 */ /* 0x000fca0000000000 */
.L_x_64:
[----:B------:R-:W-:Y:S01]  /*2060*/  BAR.SYNC.DEFER_BLOCKING 0x0 ;  /* 0x0000000000007b1d */ /* 0x000fe20000010000 */
[----:B------:R-:W-:Y:S01]  /*2070*/  ULEA UR42, UR15, UR11, 0x3 ;  /* 0x0000000b0f2a7291 */ /* 0x000fe2000f8e18ff */
[----:B------:R-:W-:Y:S01]  /*2080*/  @!P3 IMAD.MOV.U32 R3, RZ, RZ, 0x18000 ;  /* 0x00018000ff03b424 */ /* 0x000fe200078e00ff */
[----:B------:R-:W-:Y:S01]  /*2090*/  ELECT P1, URZ, PT ;  /* 0x0000000000ff782f */ /* 0x000fe20003820000 */
[----:B------:R-:W-:-:S03]  /*20a0*/  ULEA UR4, UR15, UR11, 0xf ;  /* 0x0000000b0f047291 */ /* 0x000fc6000f8e78ff */
[----:B------:R-:W-:Y:S01]  /*20b0*/  ISETP.LT.U32.AND P1, PT, R132, 0x40, P1 ;  /* 0x000000408400780c */ /* 0x000fe20000f21070 */
[----:B------:R-:W-:Y:S02]  /*20c0*/  ULOP3.LUT UR5, UR14, 0x1, URZ, 0xc0, !UPT ;  /* 0x000000010e057892 */ /* 0x000fe4000f8ec0ff */
[----:B------:R-:W-:Y:S02]  /*20d0*/  UIADD3 UR16, UPT, UPT, UR4, 0x30000, URZ ;  /* 0x0003000004107890 */ /* 0x000fe4000fffe0ff */
[----:B------:R-:W-:Y:S02]  /*20e0*/  ULEA UR22, UR5, UR35, 0x6 ;  /* 0x0000002305167291 */ /* 0x000fe4000f8e30ff */
[----:B------:R-:W-:Y:S01]  /*20f0*/  ULEA UR20, UR5, UR16, 0xe ;  /* 0x0000001005147291 */ /* 0x000fe2000f8e70ff */
[----:B------:R-:W-:Y:S01]  /*2100*/  ELECT P0, URZ, PT ;  /* 0x0000000000ff782f */ /* 0x000fe20003800000 */
[----:B------:R-:W-:-:S04]  /*2110*/  ULEA UR17, UR15, UR11, 0x10 ;  /* 0x0000000b0f117291 */ /* 0x000fc8000f8e80ff */
[----:B------:R-:W-:Y:S01]  /*2120*/  VOTEU.ANY UP0, P1 ;  /* 0x0000000000ff7886 */ /* 0x000fe20000800100 */
[----:B------:R-:W-:Y:S01]  /*2130*/  ISETP.LT.U32.AND P0, PT, R132, 0x40, P0 ;  /* 0x000000408400780c */ /* 0x000fe20000701070 */
[----:B------:R-:W-:Y:S01]  /*2140*/  ULEA UR4, UR5, UR17, 0xf ;  /* 0x0000001105047291 */ /* 0x000fe2000f8e78ff */
[----:B------:R3:W-:Y:S02]  /*2150*/  @!P3 SYNCS.ARRIVE.TRANS64 RZ, [UR42+0x48000], R3 ;  /* 0x04800003ffffb9a7 */ /* 0x0007e4000800002a */
[----:B------:R-:W-:Y:S01]  /*2160*/  @UP0 UIADD3 UR21, UPT, UPT, UR42, 0x48000, URZ ;  /* 0x000480002a150890 */ /* 0x000fe2000fffe0ff */
[----:B------:R-:W-:Y:S01]  /*2170*/  VOTEU.ANY UP0, P1 ;  /* 0x0000000000ff7886 */ /* 0x000fe20000800100 */
[----:B------:R-:W-:Y:S01]  /*2180*/  BAR.SYNC.DEFER_BLOCKING 0x0 ;  /* 0x0000000000007b1d */ /* 0x000fe20000010000 */
[----:B---3--:R-:W-:-:S06]  /*2190*/  IMAD.U32 R3, R2, -0x80000000, RZ ;  /* 0x8000000002037824 */ /* 0x008fcc00078e00ff */
[----:B------:R-:W-:Y:S01]  /*21a0*/  VOTEU.ANY UP1, P0 ;  /* 0x0000000000ff7886 */ /* 0x000fe20000020100 */
[----:B------:R-:W-:-:S04]  /*21b0*/  UMOV UR6, UR22 ;  /* 0x0000001600067c82 */ /* 0x000fc80008000000 */
[----:B------:R-:W-:Y:S01]  /*21c0*/  @UP1 UIADD3 UR5, UPT, UPT, UR42, 0x48000, URZ ;  /* 0x000480002a051890 */ /* 0x000fe2000fffe0ff */
[----:B------:R-:W-:Y:S01]  /*21d0*/  VOTEU.ANY UP1, P0 ;  /* 0x0000000000ff7886 */ /* 0x000fe20000020100 */
[----:B------:R3:W-:Y:S01]  /*21e0*/  @UP0 UTMALDG.2D [UR20], [UR8] ;  /* 0x00000014080005b4 */ /* 0x0007e20008008000 */
[----:B------:R-:W-:Y:S01]  /*21f0*/  UISETP.NE.U32.AND UP0, UPT, UR14, URZ, UPT ;  /* 0x000000ff0e00728c */ /* 0x000fe2000bf05070 */
[----:B------:R5:W-:Y:S06]  /*2200*/  MEMBAR.ALL.CTA ;  /* 0x0000000000007992 */ /* 0x000bec0000008000 */
[----:B-----5:R-:W5:Y:S02]  /*2210*/  FENCE.VIEW.ASYNC.S ;  /* 0x00000000000073c6 */ /* 0x020f640000000000 */
[----:B-----5:R-:W-:Y:S06]  /*2220*/  BAR.SYNC.DEFER_BLOCKING 0x0 ;  /* 0x0000000000007b1d */ /* 0x020fec0000010000 */
[----:B------:R3:W-:Y:S02]  /*2230*/  @UP1 UTMALDG.2D [UR4], [UR32] ;  /* 0x00000004200015b4 */ /* 0x0007e40008008000 */
[----:B------:R-:W-:Y:S06]  /*2240*/  BAR.SYNC.DEFER_BLOCKING 0x0 ;  /* 0x0000000000007b1d */ /* 0x000fec0000010000 */
[----:B------:R-:W5:Y:S02]  /*2250*/  SYNCS.PHASECHK.TRANS64.TRYWAIT P0, [UR42+0x48000], R3 ;  /* 0x04800003ff0075a7 */ /* 0x000f64000800112a */
[----:B---3-5:R-:W-:Y:S05]  /*2260*/  @!P0 BRA `(.L_x_61) ;  /* 0x0000001000188947 */ /* 0x028fea0003800000 */
.L_x_76:
[----:B------:R-:W-:Y:S05]  /*2270*/  BRA.U UP0, `(.L_x_62) ;  /* 0x0000000100f47547 */ /* 0x000fea000b800000 */
[----:B------:R-:W-:Y:S02]  /*2280*/  USHF.R.U32.HI UR20, URZ, 0x4, UR16 ;  /* 0x00000004ff147899 */ /* 0x000fe40008011610 */
[----:B------:R-:W-:Y:S02]  /*2290*/  USHF.R.U32.HI UR24, URZ, 0x4, UR17 ;  /* 0x00000004ff187899 */ /* 0x000fe40008011611 */
[----:B------:R-:W-:Y:S02]  /*22a0*/  USGXT.U32 UR20, UR20, 0xe ;  /* 0x0000000e1414789a */ /* 0x000fe40008000000 */
[----:B------:R-:W-:Y:S02]  /*22b0*/  USGXT.U32 UR24, UR24, 0xe ;  /* 0x0000000e1818789a */ /* 0x000fe40008000000 */
[----:B------:R-:W-:Y:S02]  /*22c0*/  UIADD3 UR28, UP0, UPT, UR20, 0x2, URZ ;  /* 0x00000002141c7890 */ /* 0x000fe4000ff1e0ff */
[----:B------:R-:W-:Y:S01]  /*22d0*/  UIADD3 UR26, UP1, UPT, UR24, 0x2, URZ ;  /* 0x00000002181a7890 */ /* 0x000fe2000ff3e0ff */
[----:B------:R-:W-:Y:S01]  /*22e0*/  UMOV UR4, URZ ;  /* 0x000000ff00047c82 */ /* 0x000fe20008000000 */
[----:B------:R-:W-:Y:S01]  /*22f0*/  UMOV UR5, URZ ;  /* 0x000000ff00057c82 */ /* 0x000fe20008000000 */
[----:B------:R-:W-:-:S02]  /*2300*/  UIADD3.X UR29, UPT, UPT, UR4, 0x40004040, URZ, UP0, !UPT ;  /* 0x40004040041d7890 */ /* 0x000fc400087fe4ff */
[----:B------:R-:W-:Y:S02]  /*2310*/  UIADD3 UR44, UP3, UPT, UR28, 0x2, URZ ;  /* 0x000000021c2c7890 */ /* 0x000fe4000ff7e0ff */
[----:B------:R-:W-:Y:S02]  /*2320*/  UIADD3.X UR27, UPT, UPT, UR5, 0x40004040, URZ, UP1, !UPT ;  /* 0x40004040051b7890 */ /* 0x000fe40008ffe4ff */
[----:B------:R-:W-:Y:S02]  /*2330*/  UIADD3 UR46, UP2, UPT, UR26, 0x2, URZ ;  /* 0x000000021a2e7890 */ /* 0x000fe4000ff5e0ff */
[----:B------:R-:W-:Y:S02]  /*2340*/  UIADD3 UR48, UP6, UPT, UR28, 0x4, URZ ;  /* 0x000000041c307890 */ /* 0x000fe4000ffde0ff */
[----:B------:R-:W-:Y:S02]  /*2350*/  UIADD3 UR50, UP5, UPT, UR26, 0x4, URZ ;  /* 0x000000041a327890 */ /* 0x000fe4000ffbe0ff */
[----:B------:R-:W-:-:S02]  /*2360*/  UIADD3 UR52, UP1, UPT, UR28, 0x3fe, URZ ;  /* 0x000003fe1c347890 */ /* 0x000fc4000ff3e0ff */
[----:B------:R-:W-:Y:S02]  /*2370*/  UIADD3 UR54, UP0, UPT, UR26, 0x7fe, URZ ;  /* 0x000007fe1a367890 */ /* 0x000fe4000ff1e0ff */
[----:B------:R-:W-:Y:S02]  /*2380*/  UIADD3.X UR45, UPT, UPT, UR29, URZ, URZ, UP3, !UPT ;  /* 0x000000ff1d2d7290 */ /* 0x000fe40009ffe4ff */
[----:B------:R-:W-:Y:S02]  /*2390*/  UIADD3 UR56, UP4, UPT, UR28, 0x400, URZ ;  /* 0x000004001c387890 */ /* 0x000fe4000ff9e0ff */
[----:B------:R-:W-:Y:S02]  /*23a0*/  UIADD3 UR58, UP3, UPT, UR26, 0x800, URZ ;  /* 0x000008001a3a7890 */ /* 0x000fe4000ff7e0ff */
[----:B------:R-:W-:Y:S02]  /*23b0*/  UIADD3.X UR47, UPT, UPT, UR27, URZ, URZ, UP2, !UPT ;  /* 0x000000ff1b2f7290 */ /* 0x000fe400097fe4ff */
[----:B------:R-:W-:-:S02]  /*23c0*/  UIADD3.X UR49, UPT, UPT, UR29, URZ, URZ, UP6, !UPT ;  /* 0x000000ff1d317290 */ /* 0x000fc4000b7fe4ff */
[----:B------:R-:W-:Y:S02]  /*23d0*/  UIADD3 UR60, UP2, UPT, UR28, 0x402, URZ ;  /* 0x000004021c3c7890 */ /* 0x000fe4000ff5e0ff */
[----:B------:R-:W-:Y:S02]  /*23e0*/  UIADD3 UR62, UP6, UPT, UR26, 0x802, URZ ;  /* 0x000008021a3e7890 */ /* 0x000fe4000ffde0ff */
[----:B------:R-:W-:Y:S02]  /*23f0*/  UIADD3.X UR51, UPT, UPT, UR27, URZ, URZ, UP5, !UPT ;  /* 0x000000ff1b337290 */ /* 0x000fe4000affe4ff */
[----:B------:R-:W-:Y:S02]  /*2400*/  UIADD3.X UR53, UPT, UPT, UR29, URZ, URZ, UP1, !UPT ;  /* 0x000000ff1d357290 */ /* 0x000fe40008ffe4ff */
[----:B------:R-:W-:Y:S02]  /*2410*/  UIADD3 UR4, UP5, UPT, UR28, 0x404, URZ ;  /* 0x000004041c047890 */ /* 0x000fe4000ffbe0ff */
[----:B------:R-:W-:-:S02]  /*2420*/  UIADD3 UR30, UP1, UPT, UR26, 0x804, URZ ;  /* 0x000008041a1e7890 */ /* 0x000fc4000ff3e0ff */
[----:B------:R-:W-:Y:S02]  /*2430*/  UIADD3.X UR55, UPT, UPT, UR27, URZ, URZ, UP0, !UPT ;  /* 0x000000ff1b377290 */ /* 0x000fe400087fe4ff */
[----:B------:R-:W-:Y:S02]  /*2440*/  UIADD3.X UR57, UPT, UPT, UR29, URZ, URZ, UP4, !UPT ;  /* 0x000000ff1d397290 */ /* 0x000fe4000a7fe4ff */
[----:B------:R-:W-:Y:S02]  /*2450*/  UIADD3.X UR59, UPT, UPT, UR27, URZ, URZ, UP3, !UPT ;  /* 0x000000ff1b3b7290 */ /* 0x000fe40009ffe4ff */
[----:B------:R-:W-:Y:S02]  /*2460*/  UIADD3.X UR61, UPT, UPT, UR29, URZ, URZ, UP2, !UPT ;  /* 0x000000ff1d3d7290 */ /* 0x000fe400097fe4ff */
[----:B------:R-:W-:Y:S01]  /*2470*/  UIADD3.X UR63, UPT, UPT, UR27, URZ, URZ, UP6, !UPT ;  /* 0x000000ff1b3f7290 */ /* 0x000fe2000b7fe4ff */
[----:B------:R-:W-:Y:S01]  /*2480*/  UMOV UR18, 0x0 ;  /* 0x0000000000127882 */ /* 0x000fe20000000000 */
[----:B------:R-:W-:Y:S01]  /*2490*/  UMOV UR19, 0x8400010 ;  /* 0x0840001000137882 */ /* 0x000fe20000000000 */
[----:B------:R-:W-:Y:S01]  /*24a0*/  UMOV UR21, 0x40004040 ;  /* 0x4000404000157882 */ /* 0x000fe20000000000 */
[----:B------:R-:W-:Y:S01]  /*24b0*/  UMOV UR25, 0x40004040 ;  /* 0x4000404000197882 */ /* 0x000fe20000000000 */
[----:B------:R-:W-:Y:S01]  /*24c0*/  UIADD3.X UR5, UPT, UPT, UR29, URZ, URZ, UP5, !UPT ;  /* 0x000000ff1d057290 */ /* 0x000fe2000affe4ff */
[----:B------:R3:W-:Y:S01]  /*24d0*/  UTCHMMA gdesc[UR20], gdesc[UR24], tmem[UR10], tmem[UR18], idesc[UR19], UPT ;  /* 0x00ff1218140075ea */ /* 0x0007e2000b80000a */
[----:B------:R-:W-:Y:S01]  /*24e0*/  UIADD3.X UR31, UPT, UPT, UR27, URZ, URZ, UP1, !UPT ;  /* 0x000000ff1b1f7290 */ /* 0x000fe20008ffe4ff */
[----:B------:R-:W-:Y:S01]  /*24f0*/  UMOV UR16, 0x0 ;  /* 0x0000000000107882 */ /* 0x000fe20000000000 */
[----:B------:R-:W-:Y:S01]  /*2500*/  UMOV UR17, 0x8400010 ;  /* 0x0840001000117882 */ /* 0x000fe20000000000 */
[----:B------:R-:W-:Y:S01]  /*2510*/  UMOV UR40, 0x0 ;  /* 0x0000000000287882 */ /* 0x000fe20000000000 */
[----:B------:R-:W-:Y:S01]  /*2520*/  UMOV UR41, 0x8400010 ;  /* 0x0840001000297882 */ /* 0x000fe20000000000 */
        /* <DEDUP_REMOVED lines=18> */
.L_x_62:
[----:B------:R-:W-:Y:S01]  /*2650*/  ELECT P0, URZ, PT ;  /* 0x0000000000ff782f */ /* 0x000fe20003800000 */
[----:B---3--:R-:W-:-:S03]  /*2660*/  UIADD3 UR4, UPT, UPT, UR42, 0x48020, URZ ;  /* 0x000480202a047890 */ /* 0x008fc6000fffe0ff */
[----:B------:R-:W-:Y:S01]  /*2670*/  ISETP.LT.U32.AND P0, PT, R132, 0x20, P0 ;  /* 0x000000208400780c */ /* 0x000fe20000701070 */
[----:B------:R-:W-:-:S12]  /*2680*/  UMOV UR5, URZ ;  /* 0x000000ff00057c82 */ /* 0x000fd80008000000 */
[----:B------:R-:W-:Y:S01]  /*2690*/  VOTEU.ANY UP0, P0 ;  /* 0x0000000000ff7886 */ /* 0x000fe20000000100 */
[----:B------:R-:W-:-:S04]  /*26a0*/  VOTEU.ANY UP1, P0 ;  /* 0x0000000000ff7886 */ /* 0x000fc80000020100 */
[----:B------:R-:W-:Y:S02]  /*26b0*/  @UP0 UMOV UR4, UR4 ;  /* 0x0000000400040c82 */ /* 0x000fe40008000000 */
[----:B------:R3:W-:Y:S01]  /*26c0*/  @UP1 UTCBAR [UR4], URZ ;  /* 0x000000ff040013e9 */ /* 0x0007e200080000ff */
[----:B------:R-:W-:Y:S06]  /*26d0*/  BAR.SYNC.DEFER_BLOCKING 0x0 ;  /* 0x0000000000007b1d */ /* 0x000fec0000010000 */
[----:B------:R-:W5:Y:S02]  /*26e0*/  SYNCS.PHASECHK.TRANS64.TRYWAIT P0, [UR42+0x48020], R3 ;  /* 0x04802003ff0075a7 */ /* 0x000f64000800112a */
[----:B---3-5:R-:W-:Y:S05]  /*26f0*/  @!P0 BRA `(.L_x_63) ;  /* 0x0000000c00008947 */ /* 0x028fea0003800000 */
.L_x_77:
[----:B------:R-:W-:Y:S02]  /*2700*/  UIADD3 UR15, UPT, UPT, UR15, 0x1, URZ ;  /* 0x000000010f0f7890 */ /* 0x000fe4000fffe0ff */
[----:B------:R-:W-:Y:S02]  /*2710*/  UIADD3 UR35, UPT, UPT, UR35, 0x80, URZ ;  /* 0x0000008023237890 */ /* 0x000fe4000fffe0ff */
[----:B------:R-:W-:-:S04]  /*2720*/  UISETP.NE.U32.AND UP0, UPT, UR15, 0x3, UPT ;  /* 0x000000030f00788c */ /* 0x000fc8000bf05070 */
[----:B------:R-:W-:Y:S02]  /*2730*/  USEL UR15, UR15, URZ, UP0 ;  /* 0x000000ff0f0f7287 */ /* 0x000fe40008000000 */
[----:B------:R-:W-:Y:S02]  /*2740*/  USEL UR4, URZ, 0x1, UP0 ;  /* 0x00000001ff047887 */ /* 0x000fe40008000000 */
[----:B--2---:R-:W-:-:S04]  /*2750*/  UISETP.GE.AND UP0, UPT, UR35, UR34, UPT ;  /* 0x000000222300728c */ /* 0x004fc8000bf06270 */
[----:B------:R-:W-:-:S05]  /*2760*/  LOP3.LUT R2, R2, UR4, RZ, 0x3c, !PT ;  /* 0x0000000402027c12 */ /* 0x000fca000f8e3cff */
[----:B------:R-:W-:Y:S05]  /*2770*/  BRA.U !UP0, `(.L_x_64) ;  /* 0xfffffff908387547 */ /* 0x000fea000b83ffff */
.L_x_57:
[----:B---3-5:R-:W-:Y:S06]  /*2780*/  BAR.SYNC.DEFER_BLOCKING 0x0 ;  /* 0x0000000000007b1d */ /* 0x028fec0000010000 */
[----:B------:R-:W-:Y:S04]  /*2790*/  BSSY.RECONVERGENT B5, `(.L_x_65) ;  /* 0x0000004000057945 */ /* 0x000fe80003800200 */
[----:B------:R-:W-:Y:S05]  /*27a0*/  @P3 BRA `(.L_x_66) ;  /* 0x0000000000083947 */ /* 0x000fea0003800000 */
[----:B------:R-:W2:Y:S02]  /*27b0*/  SYNCS.CCTL.IV [UR11+0x48000] ;  /* 0x04800000ff0079b1 */ /* 0x000ea4000800000b */
[----:B--2---:R-:W2:Y:S02]  /*27c0*/  SYNCS.CCTL.IV [UR11+0x48020] ;  /* 0x04802000ff0079b1 */ /* 0x004ea4000800000b */
.L_x_66:
[----:B------:R-:W-:Y:S05]  /*27d0*/  BSYNC.RECONVERGENT B5 ;  /* 0x0000000000057941 */ /* 0x000fea0003800200 */
.L_x_65:
[----:B--2---:R-:W-:Y:S06]  /*27e0*/  BAR.SYNC.DEFER_BLOCKING 0x0 ;  /* 0x0000000000007b1d */ /* 0x004fec0000010000 */
[----:B------:R-:W-:Y:S04]  /*27f0*/  BSSY.RECONVERGENT B5, `(.L_x_67) ;  /* 0x0000004000057945 */ /* 0x000fe80003800200 */
[----:B------:R-:W-:Y:S05]  /*2800*/  @P3 BRA `(.L_x_68) ;  /* 0x0000000000083947 */ /* 0x000fea0003800000 */
[----:B------:R-:W2:Y:S02]  /*2810*/  SYNCS.CCTL.IV [UR11+0x48008] ;  /* 0x04800800ff0079b1 */ /* 0x000ea4000800000b */
[----:B--2---:R-:W2:Y:S02]  /*2820*/  SYNCS.CCTL.IV [UR11+0x48028] ;  /* 0x04802800ff0079b1 */ /* 0x004ea4000800000b */
.L_x_68:
[----:B------:R-:W-:Y:S05]  /*2830*/  BSYNC.RECONVERGENT B5 ;  /* 0x0000000000057941 */ /* 0x000fea0003800200 */
.L_x_67:
[----:B--2---:R-:W-:Y:S06]  /*2840*/  BAR.SYNC.DEFER_BLOCKING 0x0 ;  /* 0x0000000000007b1d */ /* 0x004fec0000010000 */
[----:B------:R-:W-:Y:S04]  /*2850*/  BSSY.RECONVERGENT B5, `(.L_x_69) ;  /* 0x0000004000057945 */ /* 0x000fe80003800200 */
[----:B------:R-:W-:Y:S05]  /*2860*/  @P3 BRA `(.L_x_70) ;  /* 0x0000000000083947 */ /* 0x000fea0003800000 */
[----:B------:R-:W2:Y:S02]  /*2870*/  SYNCS.CCTL.IV [UR11+0x48010] ;  /* 0x04801000ff0079b1 */ /* 0x000ea4000800000b */
[----:B--2---:R-:W2:Y:S02]  /*2880*/  SYNCS.CCTL.IV [UR11+0x48030] ;  /* 0x04803000ff0079b1 */ /* 0x004ea4000800000b */
.L_x_70:
[----:B------:R-:W-:Y:S05]  /*2890*/  BSYNC.RECONVERGENT B5 ;  /* 0x0000000000057941 */ /* 0x000fea0003800200 */
.L_x_69:
[----:B------:R-:W-:Y:S01]  /*28a0*/  ULOP3.LUT UR4, UR14, 0x3, URZ, 0xc0, !UPT ;  /* 0x000000030e047892 */ /* 0x000fe2000f8ec0ff */
[C---:B------:R-:W-:Y:S01]  /*28b0*/  IMAD.SHL.U32 R2, R0.reuse, 0x10, RZ ;  /* 0x0000001000027824 */ /* 0x040fe200078e00ff */
[----:B------:R-:W-:Y:S01]  /*28c0*/  USHF.L.U32 UR14, UR14, 0x5, URZ ;  /* 0x000000050e0e7899 */ /* 0x000fe200080006ff */
[C---:B------:R-:W-:Y:S01]  /*28d0*/  IMAD.SHL.U32 R3, R0.reuse, 0x100, RZ ;  /* 0x0000010000037824 */ /* 0x040fe200078e00ff */
[----:B------:R-:W-:Y:S01]  /*28e0*/  ULEA UR5, UR4, UR10, 0x15 ;  /* 0x0000000a04057291 */ /* 0x000fe2000f8ea8ff */
[----:B------:R-:W-:Y:S01]  /*28f0*/  IMAD.SHL.U32 R0, R0, 0x80, RZ ;  /* 0x0000008000007824 */ /* 0x000fe200078e00ff */
[----:B------:R-:W-:Y:S02]  /*2900*/  ULOP3.LUT UR14, UR14, 0x80, URZ, 0xc0, !UPT ;  /* 0x000000800e0e7892 */ /* 0x000fe4000f8ec0ff */
[----:B------:R-:W-:Y:S02]  /*2910*/  LOP3.LUT R3, R2, 0x8070, R3, 0xc8, !PT ;  /* 0x0000807002037812 */ /* 0x000fe400078ec803 */
[----:B------:R-:W-:Y:S01]  /*2920*/  ELECT P0, URZ, PT ;  /* 0x0000000000ff782f */ /* 0x000fe20003800000 */
[----:B------:R-:W-:Y:S01]  /*2930*/  UIADD3 UR5, UPT, UPT, UR5, UR14, URZ ;  /* 0x0000000e05057290 */ /* 0x000fe2000fffe0ff */
[----:B------:R-:W-:Y:S01]  /*2940*/  LOP3.LUT R0, R3, 0x3f80, R0, 0xf8, !PT ;  /* 0x00003f8003007812 */ /* 0x000fe200078ef800 */
[----:B------:R-:W-:Y:S01]  /*2950*/  UMOV UR6, UR23 ;  /* 0x0000001700067c82 */ /* 0x000fe20008000000 */
[----:B------:R-:W-:-:S02]  /*2960*/  ISETP.LT.U32.AND P0, PT, R132, 0x80, P0 ;  /* 0x000000808400780c */ /* 0x000fc40000701070 */
[C---:B------:R-:W-:Y:S02]  /*2970*/  LOP3.LUT R2, R0.reuse, 0x10, RZ, 0x3c, !PT ;  /* 0x0000001000027812 */ /* 0x040fe400078e3cff */
[----:B------:R-:W-:Y:S02]  /*2980*/  LOP3.LUT R3, R0, 0x20, RZ, 0x3c, !PT ;  /* 0x0000002000037812 */ /* 0x000fe400078e3cff */
[----:B----4-:R-:W3:Y:S01]  /*2990*/  LDTM.x128 R4, tmem[UR5] ;  /* 0x00000005000479ee */ /* 0x010ee200083c0000 */
[----:B------:R-:W-:Y:S01]  /*29a0*/  NOP ;  /* 0x0000000000007918 */ /* 0x000fe20000000000 */
[----:B------:R-:W-:Y:S02]  /*29b0*/  ULEA UR5, UR4, UR7, 0x6 ;  /* 0x0000000704057291 */ /* 0x000fe4000f8e30ff */
[----:B------:R-:W-:-:S03]  /*29c0*/  ULEA UR4, UR4, UR11, 0xe ;  /* 0x0000000b04047291 */ /* 0x000fc6000f8e70ff */
[----:B---3--:R-:W-:Y:S01]  /*29d0*/  VOTEU.ANY UP1, P0 ;  /* 0x0000000000ff7886 */ /* 0x008fe20000020100 */
[----:B------:R-:W-:Y:S01]  /*29e0*/  VOTEU.ANY UP0, P0 ;  /* 0x0000000000ff7886 */ /* 0x000fe20000000100 */
[----:B------:R-:W-:Y:S02]  /*29f0*/  F2FP.F16.F32.PACK_AB R4, R5, R4 ;  /* 0x000000040504723e */ /* 0x000fe400000000ff */
[----:B------:R-:W-:Y:S02]  /*2a00*/  F2FP.F16.F32.PACK_AB R68, R69, R68 ;  /* 0x000000444544723e */ /* 0x000fe400000000ff */
[----:B------:R-:W-:Y:S02]  /*2a10*/  F2FP.F16.F32.PACK_AB R5, R7, R6 ;  /* 0x000000060705723e */ /* 0x000fe400000000ff */
[----:B------:R-:W-:Y:S02]  /*2a20*/  F2FP.F16.F32.PACK_AB R12, R13, R12 ;  /* 0x0000000c0d0c723e */ /* 0x000fe400000000ff */
[----:B------:R-:W-:-:S02]  /*2a30*/  F2FP.F16.F32.PACK_AB R69, R71, R70 ;  /* 0x000000464745723e */ /* 0x000fc400000000ff */
[----:B------:R-:W-:Y:S02]  /*2a40*/  F2FP.F16.F32.PACK_AB R76, R77, R76 ;  /* 0x0000004c4d4c723e */ /* 0x000fe400000000ff */
[----:B------:R-:W-:Y:S02]  /*2a50*/  F2FP.F16.F32.PACK_AB R6, R9, R8 ;  /* 0x000000080906723e */ /* 0x000fe400000000ff */
[----:B------:R-:W-:Y:S02]  /*2a60*/  F2FP.F16.F32.PACK_AB R7, R11, R10 ;  /* 0x0000000a0b07723e */ /* 0x000fe400000000ff */
[----:B------:R-:W-:Y:S02]  /*2a70*/  F2FP.F16.F32.PACK_AB R13, R15, R14 ;  /* 0x0000000e0f0d723e */ /* 0x000fe400000000ff */
[----:B------:R-:W-:Y:S01]  /*2a80*/  F2FP.F16.F32.PACK_AB R20, R21, R20 ;  /* 0x000000141514723e */ /* 0x000fe200000000ff */
[----:B--2---:R2:W-:Y:S01]  /*2a90*/  STS.128 [R0+UR11], R4 ;  /* 0x0000000400007988 */ /* 0x0045e20008000c0b */
[----:B------:R-:W-:-:S02]  /*2aa0*/  F2FP.F16.F32.PACK_AB R70, R73, R72 ;  /* 0x000000484946723e */ /* 0x000fc400000000ff */
[----:B------:R-:W-:Y:S02]  /*2ab0*/  F2FP.F16.F32.PACK_AB R71, R75, R74 ;  /* 0x0000004a4b47723e */ /* 0x000fe400000000ff */
[----:B------:R-:W-:Y:S02]  /*2ac0*/  F2FP.F16.F32.PACK_AB R77, R79, R78 ;  /* 0x0000004e4f4d723e */ /* 0x000fe400000000ff */
[----:B------:R-:W-:Y:S01]  /*2ad0*/  F2FP.F16.F32.PACK_AB R84, R85, R84 ;  /* 0x000000545554723e */ /* 0x000fe200000000ff */
[----:B------:R3:W-:Y:S01]  /*2ae0*/  STS.128 [R0+UR11+0x4000], R68 ;  /* 0x0040004400007988 */ /* 0x0007e20008000c0b */
[----:B------:R-:W-:Y:S02]  /*2af0*/  F2FP.F16.F32.PACK_AB R14, R17, R16 ;  /* 0x00000010110e723e */ /* 0x000fe400000000ff */
[----:B------:R-:W-:Y:S02]  /*2b00*/  F2FP.F16.F32.PACK_AB R15, R19, R18 ;  /* 0x00000012130f723e */ /* 0x000fe400000000ff */
[----:B------:R-:W-:-:S02]  /*2b10*/  F2FP.F16.F32.PACK_AB R21, R23, R22 ;  /* 0x000000161715723e */ /* 0x000fc400000000ff */
[----:B------:R-:W-:Y:S01]  /*2b20*/  F2FP.F16.F32.PACK_AB R28, R29, R28 ;  /* 0x0000001c1d1c723e */ /* 0x000fe200000000ff */
[----:B------:R4:W-:Y:S01]  /*2b30*/  STS.128 [R2+UR11], R12 ;  /* 0x0000000c02007988 */ /* 0x0009e20008000c0b */
[----:B------:R-:W-:Y:S02]  /*2b40*/  F2FP.F16.F32.PACK_AB R78, R81, R80 ;  /* 0x00000050514e723e */ /* 0x000fe400000000ff */
[----:B------:R-:W-:Y:S02]  /*2b50*/  F2FP.F16.F32.PACK_AB R79, R83, R82 ;  /* 0x00000052534f723e */ /* 0x000fe400000000ff */
[----:B------:R-:W-:Y:S02]  /*2b60*/  F2FP.F16.F32.PACK_AB R85, R87, R86 ;  /* 0x000000565755723e */ /* 0x000fe400000000ff */
[----:B------:R-:W-:Y:S01]  /*2b70*/  F2FP.F16.F32.PACK_AB R92, R93, R92 ;  /* 0x0000005c5d5c723e */ /* 0x000fe200000000ff */
[----:B------:R4:W-:Y:S01]  /*2b80*/  STS.128 [R2+UR11+0x4000], R76 ;  /* 0x0040004c02007988 */ /* 0x0009e20008000c0b */
[----:B------:R-:W-:-:S02]  /*2b90*/  F2FP.F16.F32.PACK_AB R22, R25, R24 ;  /* 0x000000181916723e */ /* 0x000fc400000000ff */
[----:B------:R-:W-:Y:S02]  /*2ba0*/  F2FP.F16.F32.PACK_AB R23, R27, R26 ;  /* 0x0000001a1b17723e */ /* 0x000fe400000000ff */
[----:B------:R-:W-:Y:S02]  /*2bb0*/  F2FP.F16.F32.PACK_AB R29, R31, R30 ;  /* 0x0000001e1f1d723e */ /* 0x000fe400000000ff */
[----:B------:R-:W-:Y:S01]  /*2bc0*/  F2FP.F16.F32.PACK_AB R36, R37, R36 ;  /* 0x000000242524723e */ /* 0x000fe200000000ff */
[----:B------:R4:W-:Y:S01]  /*2bd0*/  STS.128 [R3+UR11], R20 ;  /* 0x0000001403007988 */ /* 0x0009e20008000c0b */
[----:B------:R-:W-:Y:S02]  /*2be0*/  F2FP.F16.F32.PACK_AB R86, R89, R88 ;  /* 0x000000585956723e */ /* 0x000fe400000000ff */
[----:B------:R-:W-:Y:S02]  /*2bf0*/  F2FP.F16.F32.PACK_AB R87, R91, R90 ;  /* 0x0000005a5b57723e */ /* 0x000fe400000000ff */
[----:B------:R-:W-:-:S02]  /*2c00*/  F2FP.F16.F32.PACK_AB R93, R95, R94 ;  /* 0x0000005e5f5d723e */ /* 0x000fc400000000ff */
[----:B------:R-:W-:Y:S01]  /*2c10*/  F2FP.F16.F32.PACK_AB R100, R101, R100 ;  /* 0x000000646564723e */ /* 0x000fe200000000ff */
[----:B------:R4:W-:Y:S01]  /*2c20*/  STS.128 [R3+UR11+0x4000], R84 ;  /* 0x0040005403007988 */ /* 0x0009e20008000c0b */
        /* <DEDUP_REMOVED lines=8> */
[----:B------:R-:W-:Y:S02]  /*2cb0*/  LOP3.LUT R8, R0, 0x30, RZ, 0x3c, !PT ;  /* 0x0000003000087812 */ /* 0x000fe400078e3cff */
[----:B------:R-:W-:Y:S02]  /*2cc0*/  F2FP.F16.F32.PACK_AB R38, R41, R40 ;  /* 0x000000282926723e */ /* 0x000fe400000000ff */
[----:B------:R-:W-:Y:S01]  /*2cd0*/  F2FP.F16.F32.PACK_AB R39, R43, R42 ;  /* 0x0000002a2b27723e */ /* 0x000fe200000000ff */
[----:B------:R4:W-:Y:S01]  /*2ce0*/  STS.128 [R8+UR11], R28 ;  /* 0x0000001c08007988 */ /* 0x0009e20008000c0b */
[----:B------:R-:W-:-:S02]  /*2cf0*/  F2FP.F16.F32.PACK_AB R45, R47, R46 ;  /* 0x0000002e2f2d723e */ /* 0x000fc400000000ff */
[----:B------:R-:W-:Y:S01]  /*2d00*/  F2FP.F16.F32.PACK_AB R52, R53, R52 ;  /* 0x000000343534723e */ /* 0x000fe200000000ff */
[----:B------:R4:W-:Y:S01]  /*2d10*/  STS.128 [R8+UR11+0x4000], R92 ;  /* 0x0040005c08007988 */ /* 0x0009e20008000c0b */
[----:B------:R-:W-:Y:S02]  /*2d20*/  F2FP.F16.F32.PACK_AB R102, R105, R104 ;  /* 0x000000686966723e */ /* 0x000fe400000000ff */
[----:B------:R-:W-:Y:S02]  /*2d30*/  F2FP.F16.F32.PACK_AB R103, R107, R106 ;  /* 0x0000006a6b67723e */ /* 0x000fe400000000ff */
[----:B------:R-:W-:Y:S02]  /*2d40*/  F2FP.F16.F32.PACK_AB R109, R111, R110 ;  /* 0x0000006e6f6d723e */ /* 0x000fe400000000ff */
[----:B------:R-:W-:Y:S02]  /*2d50*/  F2FP.F16.F32.PACK_AB R116, R117, R116 ;  /* 0x000000747574723e */ /* 0x000fe400000000ff */
[----:B------:R-:W-:-:S02]  /*2d60*/  LOP3.LUT R9, R0, 0x40, RZ, 0x3c, !PT ;  /* 0x0000004000097812 */ /* 0x000fc400078e3cff */
[----:B------:R-:W-:Y:S02]  /*2d70*/  F2FP.F16.F32.PACK_AB R46, R49, R48 ;  /* 0x00000030312e723e */ /* 0x000fe400000000ff */
[----:B------:R-:W-:Y:S01]  /*2d80*/  F2FP.F16.F32.PACK_AB R47, R51, R50 ;  /* 0x00000032332f723e */ /* 0x000fe200000000ff */
[----:B------:R4:W-:Y:S01]  /*2d90*/  STS.128 [R9+UR11], R36 ;  /* 0x0000002409007988 */ /* 0x0009e20008000c0b */
[----:B------:R-:W-:Y:S02]  /*2da0*/  F2FP.F16.F32.PACK_AB R53, R55, R54 ;  /* 0x000000363735723e */ /* 0x000fe400000000ff */
[----:B------:R-:W-:Y:S01]  /*2db0*/  F2FP.F16.F32.PACK_AB R60, R61, R60 ;  /* 0x0000003c3d3c723e */ /* 0x000fe200000000ff */
[----:B------:R4:W-:Y:S01]  /*2dc0*/  STS.128 [R9+UR11+0x4000], R100 ;  /* 0x0040006409007988 */ /* 0x0009e20008000c0b */
[----:B------:R-:W-:Y:S02]  /*2dd0*/  F2FP.F16.F32.PACK_AB R110, R113, R112 ;  /* 0x00000070716e723e */ /* 0x000fe400000000ff */
[----:B------:R-:W-:-:S02]  /*2de0*/  F2FP.F16.F32.PACK_AB R111, R115, R114 ;  /* 0x00000072736f723e */ /* 0x000fc400000000ff */
        /* <DEDUP_REMOVED lines=11> */
[----:B--2---:R-:W-:Y:S02]  /*2ea0*/  LOP3.LUT R4, R0, 0x60, RZ, 0x3c, !PT ;  /* 0x0000006000047812 */ /* 0x004fe400078e3cff */
[----:B------:R-:W-:Y:S02]  /*2eb0*/  F2FP.F16.F32.PACK_AB R62, R65, R64 ;  /* 0x00000040413e723e */ /* 0x000fe400000000ff */
[----:B------:R-:W-:Y:S01]  /*2ec0*/  F2FP.F16.F32.PACK_AB R63, R67, R66 ;  /* 0x00000042433f723e */ /* 0x000fe200000000ff */
[----:B------:R4:W-:Y:S01]  /*2ed0*/  STS.128 [R4+UR11], R52 ;  /* 0x0000003404007988 */ /* 0x0009e20008000c0b */
[----:B------:R-:W-:-:S02]  /*2ee0*/  F2FP.F16.F32.PACK_AB R126, R129, R128 ;  /* 0x00000080817e723e */ /* 0x000fc400000000ff */
[----:B------:R-:W-:Y:S01]  /*2ef0*/  F2FP.F16.F32.PACK_AB R127, R131, R130 ;  /* 0x00000082837f723e */ /* 0x000fe200000000ff */
[----:B------:R4:W-:Y:S01]  /*2f00*/  STS.128 [R4+UR11+0x4000], R116 ;  /* 0x0040007404007988 */ /* 0x0009e20008000c0b */
[----:B---3--:R-:W-:-:S05]  /*2f10*/  LOP3.LUT R0, R0, 0x70, RZ, 0x3c, !PT ;  /* 0x0000007000007812 */ /* 0x008fca00078e3cff */
[----:B------:R4:W-:Y:S04]  /*2f20*/  STS.128 [R0+UR11], R60 ;  /* 0x0000003c00007988 */ /* 0x0009e80008000c0b */
[----:B------:R4:W-:Y:S01]  /*2f30*/  STS.128 [R0+UR11+0x4000], R124 ;  /* 0x0040007c00007988 */ /* 0x0009e20008000c0b */
[----:B------:R2:W-:Y:S06]  /*2f40*/  MEMBAR.ALL.CTA ;  /* 0x0000000000007992 */ /* 0x0005ec0000008000 */
[----:B--2---:R-:W2:Y:S02]  /*2f50*/  FENCE.VIEW.ASYNC.S ;  /* 0x00000000000073c6 */ /* 0x004ea40000000000 */
[----:B--2---:R-:W-:Y:S06]  /*2f60*/  BAR.SYNC.DEFER_BLOCKING 0x0 ;  /* 0x0000000000007b1d */ /* 0x004fec0000010000 */
[----:B------:R4:W-:Y:S01]  /*2f70*/  @UP1 UTMASTG.2D [UR4], [UR12] ;  /* 0x000000040c0013b5 */ /* 0x0009e20008008000 */
[----:B------:R0:W-:Y:S01]  /*2f80*/  UTMACMDFLUSH ;  /* 0x00000000000079b7 */ /* 0x0001e20000000000 */
[----:B------:R-:W-:-:S04]  /*2f90*/  DEPBAR.LE SB0, 0x0 ;  /* 0x000080000000791a */ /* 0x000fc80000000000 */
[----:B------:R-:W-:Y:S08]  /*2fa0*/  BAR.SYNC.DEFER_BLOCKING 0x0 ;  /* 0x0000000000007b1d */ /* 0x000ff00000010000 */
[----:B------:R-:W-:Y:S06]  /*2fb0*/  BAR.SYNC.DEFER_BLOCKING 0x0 ;  /* 0x0000000000007b1d */ /* 0x000fec0000010000 */
[----:B----4-:R-:W-:Y:S05]  /*2fc0*/  @P2 BRA `(.L_x_71) ;  /* 0x0000000000a02947 */ /* 0x010fea0003800000 */
[----:B------:R-:W2:Y:S01]  /*2fd0*/  S2UR UR5, SR_CgaCtaId ;  /* 0x00000000000579c3 */ /* 0x000ea20000008800 */
[----:B------:R-:W-:Y:S01]  /*2fe0*/  NOP ;  /* 0x0000000000007918 */ /* 0x000fe20000000000 */
[----:B------:R-:W-:Y:S01]  /*2ff0*/  UMOV UR4, 0x50 ;  /* 0x0000005000047882 */ /* 0x000fe20000000000 */
[----:B------:R-:W-:Y:S02]  /*3000*/  IMAD.U32 R0, RZ, RZ, UR10 ;  /* 0x0000000aff007e24 */ /* 0x000fe4000f8e00ff */
[----:B------:R-:W-:Y:S02]  /*3010*/  IMAD.MOV.U32 R3, RZ, RZ, 0xff ;  /* 0x000000ffff037424 */ /* 0x000fe400078e00ff */
[----:B------:R-:W-:Y:S01]  /*3020*/  IMAD.MOV.U32 R7, RZ, RZ, 0x1 ;  /* 0x00000001ff077424 */ /* 0x000fe200078e00ff */
[----:B------:R-:W-:-:S04]  /*3030*/  LOP3.LUT R0, R0, 0xffff, RZ, 0xc0, !PT ;  /* 0x0000ffff00007812 */ /* 0x000fc800078ec0ff */
[----:B------:R-:W-:-:S05]  /*3040*/  SHF.R.U32.HI R0, RZ, 0x5, R0 ;  /* 0x00000005ff007819 */ /* 0x000fca0000011600 */
[----:B------:R-:W-:Y:S01]  /*3050*/  VIADD R2, R0, 0x10 ;  /* 0x0000001000027836 */ /* 0x000fe20000000000 */
[----:B------:R-:W-:Y:S01]  /*3060*/  SHF.L.U32 R0, R3, R0, RZ ;  /* 0x0000000003007219 */ /* 0x000fe200000006ff */
[----:B--2---:R-:W-:-:S03]  /*3070*/  ULEA UR6, UR5, UR4, 0x18 ;  /* 0x0000000405067291 */ /* 0x004fc6000f8ec0ff */
[----:B------:R-:W-:-:S04]  /*3080*/  SHF.L.U32 R3, R7, R2, RZ ;  /* 0x0000000207037219 */ /* 0x000fc800000006ff */
[----:B------:R-:W-:Y:S02]  /*3090*/  LOP3.LUT R0, R3, R0, RZ, 0xfc, !PT ;  /* 0x0000000003007212 */ /* 0x000fe400078efcff */
[----:B------:R-:W2:Y:S02]  /*30a0*/  LDS R5, [UR6] ;  /* 0x00000006ff057984 */ /* 0x000ea40008000800 */
[C---:B------:R-:W-:Y:S02]  /*30b0*/  LOP3.LUT R2, R0.reuse, 0xffff, RZ, 0xc0, !PT ;  /* 0x0000ffff00027812 */ /* 0x040fe400078ec0ff */
[----:B--2---:R-:W-:-:S04]  /*30c0*/  LOP3.LUT R3, R0, 0xffff, R5, 0x80, !PT ;  /* 0x0000ffff00037812 */ /* 0x004fc800078e8005 */
[----:B------:R-:W-:-:S13]  /*30d0*/  ISETP.NE.AND P0, PT, R3, R2, PT ;  /* 0x000000020300720c */ /* 0x000fda0003f05270 */
[----:B------:R-:W-:Y:S05]  /*30e0*/  @P0 BRA `(.L_x_72) ;  /* 0x0000000000500947 */ /* 0x000fea0003800000 */
[----:B------:R-:W-:Y:S02]  /*30f0*/  SHF.R.U32.HI R5, RZ, 0x10, R5 ;  /* 0x00000010ff057819 */ /* 0x000fe40000011605 */
[----:B------:R-:W-:-:S04]  /*3100*/  SHF.R.U32.HI R2, RZ, 0x10, R0 ;  /* 0x00000010ff027819 */ /* 0x000fc80000011600 */
[----:B------:R-:W-:-:S04]  /*3110*/  LOP3.LUT R5, R5, R2, RZ, 0xc0, !PT ;  /* 0x0000000205057212 */ /* 0x000fc800078ec0ff */
[----:B------:R-:W-:-:S13]  /*3120*/  ISETP.NE.AND P0, PT, R5, R2, PT ;  /* 0x000000020500720c */ /* 0x000fda0003f05270 */
[----:B------:R-:W-:Y:S05]  /*3130*/  @P0 BRA `(.L_x_73) ;  /* 0x0000000000300947 */ /* 0x000fea0003800000 */
[----:B------:R-:W-:Y:S01]  /*3140*/  R2UR UR4, R0 ;  /* 0x00000000000472ca */ /* 0x000fe200000e0000 */
[----:B------:R-:W-:Y:S01]  /*3150*/  VOTEU.ANY UR5, UPT, PT ;  /* 0x0000000000057886 */ /* 0x000fe200038e0100 */
[----:B------:R-:W2:Y:S01]  /*3160*/  S2R R0, SR_LANEID ;  /* 0x0000000000007919 */ /* 0x000ea20000000000 */
[----:B------:R-:W-:-:S10]  /*3170*/  UFLO.U32 UR5, UR5 ;  /* 0x00000005000572bd */ /* 0x000fd400080e0000 */
[----:B------:R-:W-:-:S06]  /*3180*/  ULOP3.LUT UR4, URZ, UR4, URZ, 0x33, !UPT ;  /* 0x00000004ff047292 */ /* 0x000fcc000f8e33ff */
[----:B------:R-:W-:-:S04]  /*3190*/  IMAD.U32 R2, RZ, RZ, UR4 ;  /* 0x00000004ff027e24 */ /* 0x000fc8000f8e00ff */
[----:B------:R-:W3:Y:S02]  /*31a0*/  REDUX UR7, R2 ;  /* 0x00000000020773c4 */ /* 0x000ee40000000000 */
[----:B------:R4:W-:Y:S01]  /*31b0*/  UTCATOMSWS.AND URZ, UR4 ;  /* 0x0000000400ff79e3 */ /* 0x0009e20008000000 */
[----:B--2---:R-:W-:Y:S01]  /*31c0*/  ISETP.EQ.U32.AND P0, PT, R0, UR5, PT ;  /* 0x0000000500007c0c */ /* 0x004fe2000bf02070 */
[----:B---3--:R-:W-:-:S12]  /*31d0*/  IMAD.U32 R0, RZ, RZ, UR7 ;  /* 0x00000007ff007e24 */ /* 0x008fd8000f8e00ff */
[----:B------:R4:W-:Y:S01]  /*31e0*/  @P0 ATOMS.AND RZ, [UR6], R0 ;  /* 0x00000000ffff098c */ /* 0x0009e2000a800006 */
[----:B------:R-:W-:Y:S05]  /*31f0*/  BRA `(.L_x_71) ;  /* 0x0000000000147947 */ /* 0x000fea0003800000 */
.L_x_73:
[----:B------:R-:W-:-:S07]  /*3200*/  MOV R2, 0x3220 ;  /* 0x0000322000027802 */ /* 0x000fce0000000f00 */
[----:B-1----:R-:W-:Y:S05]  /*3210*/  CALL.REL.NOINC `($__internal_0_$__cuda_sm10x_tcgen05_guardrail_trap_col_being_dealloced_not_returned_by_alloc) ;  /* 0x0000000000447944 */ /* 0x002fea0003c00000 */
[----:B------:R-:W-:Y:S05]  /*3220*/  BRA `(.L_x_71) ;  /* 0x0000000000087947 */ /* 0x000fea0003800000 */
.L_x_72:
[----:B------:R-:W-:-:S07]  /*3230*/  MOV R2, 0x3250 ;  /* 0x0000325000027802 */ /* 0x000fce0000000f00 */
[----:B-1----:R-:W-:Y:S05]  /*3240*/  CALL.REL.NOINC `($__internal_2_$__cuda_sm10x_tcgen05_guardrail_trap_unallocated_columns_being_dealloced) ;  /* 0x0000000000507944 */ /* 0x002fea0003c00000 */
.L_x_71:
[----:B------:R-:W-:Y:S01]  /*3250*/  NOP ;  /* 0x0000000000007918 */ /* 0x000fe20000000000 */
[----:B----4-:R-:W-:Y:S05]  /*3260*/  EXIT ;  /* 0x000000000000794d */ /* 0x010fea0003800000 */
.L_x_58:
[----:B------:R-:W2:Y:S02]  /*3270*/  SYNCS.PHASECHK.TRANS64.TRYWAIT P0, [UR11+0x48000], RZ ;  /* 0x048000ffff0075a7 */ /* 0x000ea4000800110b */
[----:B--2---:R-:W-:Y:S05]  /*3280*/  @!P0 BRA `(.L_x_58) ;  /* 0xfffffffc00f88947 */ /* 0x004fea000383ffff */
[----:B------:R-:W-:Y:S05]  /*3290*/  BRA `(.L_x_74) ;  /* 0xffffffe800607947 */ /* 0x000fea000383ffff */
.L_x_60:
[----:B------:R-:W2:Y:S02]  /*32a0*/  SYNCS.PHASECHK.TRANS64.TRYWAIT P1, [UR11+0x48020], RZ ;  /* 0x048020ffff0075a7 */ /* 0x000ea4000802110b */
[----:B--2---:R-:W-:Y:S05]  /*32b0*/  @!P1 BRA `(.L_x_60) ;  /* 0xfffffffc00f89947 */ /* 0x004fea000383ffff */
[----:B------:R-:W-:Y:S05]  /*32c0*/  BRA `(.L_x_75) ;  /* 0xffffffec00507947 */ /* 0x000fea000383ffff */
.L_x_61:
[----:B------:R-:W3:Y:S02]  /*32d0*/  SYNCS.PHASECHK.TRANS64.TRYWAIT P0, [UR42+0x48000], R3 ;  /* 0x04800003ff0075a7 */ /* 0x000ee4000800112a */
[----:B---3--:R-:W-:Y:S05]  /*32e0*/  @!P0 BRA `(.L_x_61) ;  /* 0xfffffffc00f88947 */ /* 0x008fea000383ffff */
[----:B------:R-:W-:Y:S05]  /*32f0*/  BRA `(.L_x_76) ;  /* 0xffffffec00dc7947 */ /* 0x000fea000383ffff */
.L_x_63:
[----:B------:R-:W3:Y:S02]  /*3300*/  SYNCS.PHASECHK.TRANS64.TRYWAIT P0, [UR42+0x48020], R3 ;  /* 0x04802003ff0075a7 */ /* 0x000ee4000800112a */
[----:B---3--:R-:W-:Y:S05]  /*3310*/  @!P0 BRA `(.L_x_63) ;  /* 0xfffffffc00f88947 */ /* 0x008fea000383ffff */
[----:B------:R-:W-:Y:S05]  /*3320*/  BRA `(.L_x_77) ;  /* 0xfffffff000f47947 */ /* 0x000fea000383ffff */
        .weak           $__internal_0_$__cuda_sm10x_tcgen05_guardrail_trap_col_being_dealloced_not_returned_by_alloc
        .type           $__internal_0_$__cuda_sm10x_tcgen05_guardrail_trap_col_being_dealloced_not_returned_by_alloc,@function
        .size           $__internal_0_$__cuda_sm10x_tcgen05_guardrail_trap_col_being_dealloced_not_returned_by_alloc,($__internal_1_$__cuda_sm10x_tcgen05_guardrail_trap_phase_invalid_during_alloc - $__internal_0_$__cuda_sm10x_tcgen05_guardrail_trap_col_being_dealloced_not_returned_by_alloc)
$__internal_0_$__cuda_sm10x_tcgen05_guardrail_trap_col_being_dealloced_not_returned_by_alloc:
[----:B------:R-:W-:Y:S05]  /*3330*/  BPT.TRAP 0x1 ;  /* 0x000000040000795c */ /* 0x000fea0000300000 */
[----:B------:R-:W-:-:S04]  /*3340*/  IMAD.MOV.U32 R3, RZ, RZ, 0x0 ;  /* 0x00000000ff037424 */ /* 0x000fc800078e00ff */
[----:B------:R-:W-:Y:S05]  /*3350*/  RET.REL.NODEC R2 `(gluon_tcgen05) ;  /* 0xffffffcc02287950 */ /* 0x000fea0003c3ffff */
        .weak           $__internal_1_$__cuda_sm10x_tcgen05_guardrail_trap_phase_invalid_during_alloc
        .type           $__internal_1_$__cuda_sm10x_tcgen05_guardrail_trap_phase_invalid_during_alloc,@function
        .size           $__internal_1_$__cuda_sm10x_tcgen05_guardrail_trap_phase_invalid_during_alloc,($__internal_2_$__cuda_sm10x_tcgen05_guardrail_trap_unallocated_columns_being_dealloced - $__internal_1_$__cuda_sm10x_tcgen05_guardrail_trap_phase_invalid_during_alloc)
$__internal_1_$__cuda_sm10x_tcgen05_guardrail_trap_phase_invalid_during_alloc:
[----:B------:R-:W-:Y:S05]  /*3360*/  BPT.TRAP 0x1 ;  /* 0x000000040000795c */ /* 0x000fea0000300000 */
[----:B------:R-:W-:-:S04]  /*3370*/  IMAD.MOV.U32 R3, RZ, RZ, 0x0 ;  /* 0x00000000ff037424 */ /* 0x000fc800078e00ff */
[----:B------:R-:W-:Y:S05]  /*3380*/  RET.REL.NODEC R2 `(gluon_tcgen05) ;  /* 0xffffffcc021c7950 */ /* 0x000fea0003c3ffff */
        .weak           $__internal_2_$__cuda_sm10x_tcgen05_guardrail_trap_unallocated_columns_being_dealloced
        .type           $__internal_2_$__cuda_sm10x_tcgen05_guardrail_trap_unallocated_columns_being_dealloced,@function
        .size           $__internal_2_$__cuda_sm10x_tcgen05_guardrail_trap_unallocated_columns_being_dealloced,(.L_x_81 - $__internal_2_$__cuda_sm10x_tcgen05_guardrail_trap_unallocated_columns_being_dealloced)
$__internal_2_$__cuda_sm10x_tcgen05_guardrail_trap_unallocated_columns_being_dealloced:
[----:B------:R-:W-:Y:S05]  /*3390*/  BPT.TRAP 0x1 ;  /* 0x000000040000795c */ /* 0x000fea0000300000 */
[----:B------:R-:W-:-:S04]  /*33a0*/  IMAD.MOV.U32 R3, RZ, RZ, 0x0 ;  /* 0x00000000ff037424 */ /* 0x000fc800078e00ff */
[----:B------:R-:W-:Y:S05]  /*33b0*/  RET.REL.NODEC R2 `(gluon_tcgen05) ;  /* 0xffffffcc02107950 */ /* 0x000fea0003c3ffff */
.L_x_78:
[----:B------:R-:W-:-:S00]  /*33c0*/  BRA `(.L_x_78) ;  /* 0xfffffffc00fc7947 */ /* 0x000fc0000383ffff */
[----:B------:R-:W-:-:S00]  /*33d0*/  NOP ;  /* 0x0000000000007918 */ /* 0x000fc00000000000 */
        /* <DEDUP_REMOVED lines=10> */
.L_x_81:


//--------------------- .nv.shared.gluon_tcgen05  --------------------------
	.section	.nv.shared.gluon_tcgen05,"aw",@nobits
	.sectionflags	@""
	.align	16
	.zero		1024


//--------------------- .nv.shared.reserved.0     --------------------------
	.section	.nv.shared.reserved.0,"aw",@nobits
	.align	8
	.weak		__nv_reservedSMEM_offset_0_alias
	.size		__nv_reservedSMEM_offset_0_alias, 0, 64
	.other		__nv_reservedSMEM_offset_0_alias,@"STO_CUDA_RESERVED_SHARED STV_DEFAULT"
__nv_reservedSMEM_offset_0_alias:
	.zero		0
.nv.shared.reserved.0:
	.zero		64
	.weak		__nv_reservedSMEM_allocation_phase
	.type		__nv_reservedSMEM_allocation_phase,@object
	.size		__nv_reservedSMEM_allocation_phase,(.L_0 - __nv_reservedSMEM_allocation_phase)
__nv_reservedSMEM_allocation_phase:
	.zero		1
.L_0:
	.zero		7
	.weak		__nv_reservedSMEM_devtool_atexit_pc
	.type		__nv_reservedSMEM_devtool_atexit_pc,@object
	.size		__nv_reservedSMEM_devtool_atexit_pc,(__nv_reservedSMEM_allocation_mask - __nv_reservedSMEM_devtool_atexit_pc)
__nv_reservedSMEM_devtool_atexit_pc:
	.zero		8
	.weak		__nv_reservedSMEM_allocation_mask
	.type		__nv_reservedSMEM_allocation_mask,@object
	.size		__nv_reservedSMEM_allocation_mask,(.L_2 - __nv_reservedSMEM_allocation_mask)
__nv_reservedSMEM_allocation_mask:
	.zero		4
.L_2:


//--------------------- .nv.constant0.gluon_tcgen05 --------------------------
	.section	.nv.constant0.gluon_tcgen05,"a",@progbits
	.sectionflags	@""
	.align	4
.nv.constant0.gluon_tcgen05:
	.zero		976


//--------------------- SYMBOLS --------------------------

	.type		.nv.reservedSmem.offset0,@object
	.size		.nv.reservedSmem.offset0,0x4
	.type		.nv.reservedSmem.cap,@object
	.size		.nv.reservedSmem.cap,0x4
